// auto-generated by cutlass_sweep.gemm — config: {"arch": "sm_100", "cluster_m": 1, "cluster_n": 4, "dtype": "fp16", "dtype_b": "fp16", "layout": "tt", "stages": 3, "tile_k": 64, "tile_m": 128, "tile_n": 128}
#include "cutlass/cutlass.h"
#include "cutlass/gemm/collective/collective_builder.hpp"
#include "cutlass/gemm/device/gemm_universal_adapter.h"
#include "cutlass/gemm/kernel/gemm_universal.hpp"
#include "cutlass/epilogue/collective/collective_builder.hpp"

using ElemA = cutlass::half_t;
using ElemB = cutlass::half_t;
using ElemCD = cutlass::half_t;
using Acc  = float;
using TileShape    = cute::Shape<cute::_128, cute::_128, cute::_64>;
using ClusterShape = cute::Shape<cute::_1, cute::_4, cute::_1>;

using CollectiveEpilogue = typename cutlass::epilogue::collective::CollectiveBuilder<
    cutlass::arch::Sm100, cutlass::arch::OpClassTensorOp,
    TileShape, ClusterShape,
    cutlass::epilogue::collective::EpilogueTileAuto,
    Acc, Acc,
    ElemCD, cutlass::layout::RowMajor, 128 / cutlass::sizeof_bits<ElemCD>::value,
    ElemCD, cutlass::layout::RowMajor, 128 / cutlass::sizeof_bits<ElemCD>::value,
    cutlass::epilogue::collective::EpilogueScheduleAuto
  >::CollectiveOp;

using CollectiveMainloop = typename cutlass::gemm::collective::CollectiveBuilder<
    cutlass::arch::Sm100, cutlass::arch::OpClassTensorOp,
    ElemA, cutlass::layout::ColumnMajor, 128 / cutlass::sizeof_bits<ElemA>::value,
    ElemB, cutlass::layout::ColumnMajor, 128 / cutlass::sizeof_bits<ElemB>::value,
    Acc,
    TileShape, ClusterShape,
    cutlass::gemm::collective::StageCount<3>,
    cutlass::gemm::collective::KernelScheduleAuto
  >::CollectiveOp;

using GemmKernel = cutlass::gemm::kernel::GemmUniversal<
    cute::Shape<int,int,int,int>,
    CollectiveMainloop,
    CollectiveEpilogue
>;
using Gemm = cutlass::gemm::device::GemmUniversalAdapter<GemmKernel>;

// Force the device kernel symbol into the cubin without needing a host main.
auto* _anchor = &cutlass::device_kernel<GemmKernel>;


// ===== COMPILED SASS (sm_100a) =====

	.target	sm_100a

	.elftype	@"ET_EXEC"


//--------------------- .note.nv.tkinfo           --------------------------
	.section	.note.nv.tkinfo,"",@"SHT_NOTE"
	.sectionflags	@"SHF_NOTE_NV_TKINFO"
	.tkinfo
        /*0018*/ 	.word	0x00000002
        /*0030*/ 	.string	""
        /*0030*/ 	.string	"ptxas"
        /*0030*/ 	.string	"Cuda compilation tools, release 13.0, V13.0.88"
        /*0030*/ 	.string	"Build cuda_13.0.r13.0/compiler.36424714_0"
        /*0030*/ 	.string	"-arch sm_100a -m 64 "



//--------------------- .note.nv.cuinfo           --------------------------
	.section	.note.nv.cuinfo,"",@"SHT_NOTE"
	.sectionflags	@"SHF_NOTE_NV_CUINFO"
        /*0018*/ 	.short	0x0002
        /*001a*/ 	.short	0x0064
        /*001c*/ 	.short	0x0082
	.zero		2


//--------------------- .nv.info                  --------------------------
	.section	.nv.info,"",@"SHT_CUDA_INFO"
	.align	4


	//----- nvinfo : EIATTR_REGCOUNT
	.align		4
        /*0000*/ 	.byte	0x04, 0x2f
        /*0002*/ 	.short	(.L_19 - .L_18)
	.align		4
.L_18:
        /*0004*/ 	.word	index@(_ZN7cutlass13device_kernelINS_4gemm6kernel13GemmUniversalIN4cute5tupleIJiiiiEEENS1_10collective13CollectiveMmaINS1_35MainloopSm100TmaUmmaWarpSpecializedILi3ELi2ELi4ENS5_IJNS4_1CILi1EEENSA_ILi4EEESB_EEEEENS5_IJNSA_ILi128EEESF_NSA_ILi64EEEEEENS_6half_tENS5_IJSB_llEEESI_NS5_IJlSB_lEEENS4_8TiledMMAINS4_8MMA_AtomIJNS4_20SM100_MMA_F16BF16_SSISI_SI_fLi128ELi128ELNS4_4UMMA5MajorE1ELSP_0ELNSO_7ScaleInE0ELSQ_0EEEEEENS4_6LayoutINS5_IJSB_SB_SB_EEENS5_IJNSA_ILi0EEESV_SV_EEEEENS5_IJNS4_10UnderscoreESY_SY_EEEEENS4_23SM90_TMA_LOAD_MULTICASTENS4_14ComposedLayoutINS4_7SwizzleILi3ELi4ELi3EEENS4_18smem_ptr_flag_bitsILi16EEENST_INS5_IJSG_NSA_ILi8EEEEEENS5_IJSB_SG_EEEEEEEvNS4_8identityENS4_13SM90_TMA_LOADENS12_IS14_S16_NST_INS5_IJS17_SG_EEENS5_IJSG_SB_EEEEEEEvS1C_EENS_8epilogue10collective18CollectiveEpilogueINS1J_23Sm100TmaWarpSpecializedILi4ELi2ELi32ELb1ELb0EEEJSH_NS5_IJNST_ISF_SB_EENST_INSA_ILi32EEESB_EEEEESI_SK_SI_SK_NS1J_6fusion15FusionCallbacksIS1N_NS1S_17LinearCombinationISI_fSI_fLNS_15FloatRoundStyleE2EEESH_S1R_JEEENS4_5SM1004TMEM4LOAD26SM100_TMEM_LOAD_32dp32b32xES1D_NS12_INS13_ILi2ELi4ELi3EEES16_NST_INS5_IJS17_S1P_EEENS5_IJS1P_SB_EEEEEEENS4_39AutoVectorizingCopyWithAssumedAlignmentILi128EEENS4_14SM90_TMA_STOREES26_S28_S28_EEEvvEEEEvNT_6ParamsE)
        /*0008*/ 	.word	0x0000006e


	//----- nvinfo : EIATTR_FRAME_SIZE
	.align		4
.L_19:
        /*000c*/ 	.byte	0x04, 0x11
        /*000e*/ 	.short	(.L_21 - .L_20)
	.align		4
.L_20:
        /*0010*/ 	.word	index@($__internal_2_$__cuda_sm10x_tcgen05_guardrail_trap_unallocated_columns_being_dealloced)
        /*0014*/ 	.word	0x00000000


	//----- nvinfo : EIATTR_FRAME_SIZE
	.align		4
.L_21:
        /*0018*/ 	.byte	0x04, 0x11
        /*001a*/ 	.short	(.L_23 - .L_22)
	.align		4
.L_22:
        /*001c*/ 	.word	index@($__internal_1_$__cuda_sm10x_tcgen05_guardrail_trap_phase_invalid_during_alloc)
        /*0020*/ 	.word	0x00000000


	//----- nvinfo : EIATTR_FRAME_SIZE
	.align		4
.L_23:
        /*0024*/ 	.byte	0x04, 0x11
        /*0026*/ 	.short	(.L_25 - .L_24)
	.align		4
.L_24:
        /*0028*/ 	.word	index@($__internal_0_$__cuda_sm10x_tcgen05_guardrail_trap_col_being_dealloced_not_returned_by_alloc)
        /*002c*/ 	.word	0x00000000


	//----- nvinfo : EIATTR_FRAME_SIZE
	.align		4
.L_25:
        /*0030*/ 	.byte	0x04, 0x11
        /*0032*/ 	.short	(.L_27 - .L_26)
	.align		4
.L_26:
        /*0034*/ 	.word	index@(_ZN7cutlass13device_kernelINS_4gemm6kernel13GemmUniversalIN4cute5tupleIJiiiiEEENS1_10collective13CollectiveMmaINS1_35MainloopSm100TmaUmmaWarpSpecializedILi3ELi2ELi4ENS5_IJNS4_1CILi1EEENSA_ILi4EEESB_EEEEENS5_IJNSA_ILi128EEESF_NSA_ILi64EEEEEENS_6half_tENS5_IJSB_llEEESI_NS5_IJlSB_lEEENS4_8TiledMMAINS4_8MMA_AtomIJNS4_20SM100_MMA_F16BF16_SSISI_SI_fLi128ELi128ELNS4_4UMMA5MajorE1ELSP_0ELNSO_7ScaleInE0ELSQ_0EEEEEENS4_6LayoutINS5_IJSB_SB_SB_EEENS5_IJNSA_ILi0EEESV_SV_EEEEENS5_IJNS4_10UnderscoreESY_SY_EEEEENS4_23SM90_TMA_LOAD_MULTICASTENS4_14ComposedLayoutINS4_7SwizzleILi3ELi4ELi3EEENS4_18smem_ptr_flag_bitsILi16EEENST_INS5_IJSG_NSA_ILi8EEEEEENS5_IJSB_SG_EEEEEEEvNS4_8identityENS4_13SM90_TMA_LOADENS12_IS14_S16_NST_INS5_IJS17_SG_EEENS5_IJSG_SB_EEEEEEEvS1C_EENS_8epilogue10collective18CollectiveEpilogueINS1J_23Sm100TmaWarpSpecializedILi4ELi2ELi32ELb1ELb0EEEJSH_NS5_IJNST_ISF_SB_EENST_INSA_ILi32EEESB_EEEEESI_SK_SI_SK_NS1J_6fusion15FusionCallbacksIS1N_NS1S_17LinearCombinationISI_fSI_fLNS_15FloatRoundStyleE2EEESH_S1R_JEEENS4_5SM1004TMEM4LOAD26SM100_TMEM_LOAD_32dp32b32xES1D_NS12_INS13_ILi2ELi4ELi3EEES16_NST_INS5_IJS17_S1P_EEENS5_IJS1P_SB_EEEEEEENS4_39AutoVectorizingCopyWithAssumedAlignmentILi128EEENS4_14SM90_TMA_STOREES26_S28_S28_EEEvvEEEEvNT_6ParamsE)
        /*0038*/ 	.word	0x00000000


	//----- nvinfo : EIATTR_MIN_STACK_SIZE
	.align		4
.L_27:
        /*003c*/ 	.byte	0x04, 0x12
        /*003e*/ 	.short	(.L_29 - .L_28)
	.align		4
.L_28:
        /*0040*/ 	.word	index@(_ZN7cutlass13device_kernelINS_4gemm6kernel13GemmUniversalIN4cute5tupleIJiiiiEEENS1_10collective13CollectiveMmaINS1_35MainloopSm100TmaUmmaWarpSpecializedILi3ELi2ELi4ENS5_IJNS4_1CILi1EEENSA_ILi4EEESB_EEEEENS5_IJNSA_ILi128EEESF_NSA_ILi64EEEEEENS_6half_tENS5_IJSB_llEEESI_NS5_IJlSB_lEEENS4_8TiledMMAINS4_8MMA_AtomIJNS4_20SM100_MMA_F16BF16_SSISI_SI_fLi128ELi128ELNS4_4UMMA5MajorE1ELSP_0ELNSO_7ScaleInE0ELSQ_0EEEEEENS4_6LayoutINS5_IJSB_SB_SB_EEENS5_IJNSA_ILi0EEESV_SV_EEEEENS5_IJNS4_10UnderscoreESY_SY_EEEEENS4_23SM90_TMA_LOAD_MULTICASTENS4_14ComposedLayoutINS4_7SwizzleILi3ELi4ELi3EEENS4_18smem_ptr_flag_bitsILi16EEENST_INS5_IJSG_NSA_ILi8EEEEEENS5_IJSB_SG_EEEEEEEvNS4_8identityENS4_13SM90_TMA_LOADENS12_IS14_S16_NST_INS5_IJS17_SG_EEENS5_IJSG_SB_EEEEEEEvS1C_EENS_8epilogue10collective18CollectiveEpilogueINS1J_23Sm100TmaWarpSpecializedILi4ELi2ELi32ELb1ELb0EEEJSH_NS5_IJNST_ISF_SB_EENST_INSA_ILi32EEESB_EEEEESI_SK_SI_SK_NS1J_6fusion15FusionCallbacksIS1N_NS1S_17LinearCombinationISI_fSI_fLNS_15FloatRoundStyleE2EEESH_S1R_JEEENS4_5SM1004TMEM4LOAD26SM100_TMEM_LOAD_32dp32b32xES1D_NS12_INS13_ILi2ELi4ELi3EEES16_NST_INS5_IJS17_S1P_EEENS5_IJS1P_SB_EEEEEEENS4_39AutoVectorizingCopyWithAssumedAlignmentILi128EEENS4_14SM90_TMA_STOREES26_S28_S28_EEEvvEEEEvNT_6ParamsE)
        /*0044*/ 	.word	0x00000000
.L_29:


//--------------------- .nv.compat                --------------------------
	.section	.nv.compat,"",@"SHT_CUDA_COMPAT_INFO"
	.align	4
        /*0000*/ 	.byte	0x02, 0x09, 0x01, 0x00, 0x02, 0x02, 0x02, 0x00, 0x02, 0x05, 0x05, 0x00, 0x03, 0x07, 0x01, 0x01
        /*0010*/ 	.byte	0x02, 0x03, 0x01, 0x00, 0x02, 0x06, 0x01, 0x00, 0x04, 0x0b, 0x08, 0x00, 0x09, 0x00, 0x00, 0x00
        /*0020*/ 	.byte	0x00, 0x00, 0x00, 0x00


//--------------------- .nv.info._ZN7cutlass13device_kernelINS_4gemm6kernel13GemmUniversalIN4cute5tupleIJiiiiEEENS1_10collective13CollectiveMmaINS1_35MainloopSm100TmaUmmaWarpSpecializedILi3ELi2ELi4ENS5_IJNS4_1CILi1EEENSA_ILi4EEESB_EEEEENS5_IJNSA_ILi128EEESF_NSA_ILi64EEEEEENS_6half_tENS5_IJSB_llEEESI_NS5_IJlSB_lEEENS4_8TiledMMAINS4_8MMA_AtomIJNS4_20SM100_MMA_F16BF16_SSISI_SI_fLi128ELi128ELNS4_4UMMA5MajorE1ELSP_0ELNSO_7ScaleInE0ELSQ_0EEEEEENS4_6LayoutINS5_IJSB_SB_SB_EEENS5_IJNSA_ILi0EEESV_SV_EEEEENS5_IJNS4_10UnderscoreESY_SY_EEEEENS4_23SM90_TMA_LOAD_MULTICASTENS4_14ComposedLayoutINS4_7SwizzleILi3ELi4ELi3EEENS4_18smem_ptr_flag_bitsILi16EEENST_INS5_IJSG_NSA_ILi8EEEEEENS5_IJSB_SG_EEEEEEEvNS4_8identityENS4_13SM90_TMA_LOADENS12_IS14_S16_NST_INS5_IJS17_SG_EEENS5_IJSG_SB_EEEEEEEvS1C_EENS_8epilogue10collective18CollectiveEpilogueINS1J_23Sm100TmaWarpSpecializedILi4ELi2ELi32ELb1ELb0EEEJSH_NS5_IJNST_ISF_SB_EENST_INSA_ILi32EEESB_EEEEESI_SK_SI_SK_NS1J_6fusion15FusionCallbacksIS1N_NS1S_17LinearCombinationISI_fSI_fLNS_15FloatRoundStyleE2EEESH_S1R_JEEENS4_5SM1004TMEM4LOAD26SM100_TMEM_LOAD_32dp32b32xES1D_NS12_INS13_ILi2ELi4ELi3EEES16_NST_INS5_IJS17_S1P_EEENS5_IJS1P_SB_EEEEEEENS4_39AutoVectorizingCopyWithAssumedAlignmentILi128EEENS4_14SM90_TMA_STOREES26_S28_S28_EEEvvEEEEvNT_6ParamsE --------------------------
	.section	.nv.info._ZN7cutlass13device_kernelINS_4gemm6kernel13GemmUniversalIN4cute5tupleIJiiiiEEENS1_10collective13CollectiveMmaINS1_35MainloopSm100TmaUmmaWarpSpecializedILi3ELi2ELi4ENS5_IJNS4_1CILi1EEENSA_ILi4EEESB_EEEEENS5_IJNSA_ILi128EEESF_NSA_ILi64EEEEEENS_6half_tENS5_IJSB_llEEESI_NS5_IJlSB_lEEENS4_8TiledMMAINS4_8MMA_AtomIJNS4_20SM100_MMA_F16BF16_SSISI_SI_fLi128ELi128ELNS4_4UMMA5MajorE1ELSP_0ELNSO_7ScaleInE0ELSQ_0EEEEEENS4_6LayoutINS5_IJSB_SB_SB_EEENS5_IJNSA_ILi0EEESV_SV_EEEEENS5_IJNS4_10UnderscoreESY_SY_EEEEENS4_23SM90_TMA_LOAD_MULTICASTENS4_14ComposedLayoutINS4_7SwizzleILi3ELi4ELi3EEENS4_18smem_ptr_flag_bitsILi16EEENST_INS5_IJSG_NSA_ILi8EEEEEENS5_IJSB_SG_EEEEEEEvNS4_8identityENS4_13SM90_TMA_LOADENS12_IS14_S16_NST_INS5_IJS17_SG_EEENS5_IJSG_SB_EEEEEEEvS1C_EENS_8epilogue10collective18CollectiveEpilogueINS1J_23Sm100TmaWarpSpecializedILi4ELi2ELi32ELb1ELb0EEEJSH_NS5_IJNST_ISF_SB_EENST_INSA_ILi32EEESB_EEEEESI_SK_SI_SK_NS1J_6fusion15FusionCallbacksIS1N_NS1S_17LinearCombinationISI_fSI_fLNS_15FloatRoundStyleE2EEESH_S1R_JEEENS4_5SM1004TMEM4LOAD26SM100_TMEM_LOAD_32dp32b32xES1D_NS12_INS13_ILi2ELi4ELi3EEES16_NST_INS5_IJS17_S1P_EEENS5_IJS1P_SB_EEEEEEENS4_39AutoVectorizingCopyWithAssumedAlignmentILi128EEENS4_14SM90_TMA_STOREES26_S28_S28_EEEvvEEEEvNT_6ParamsE,"",@"SHT_CUDA_INFO"
	.sectionflags	@""
	.align	4


	//----- nvinfo : EIATTR_CUDA_API_VERSION
	.align		4
        /*0000*/ 	.byte	0x04, 0x37
        /*0002*/ 	.short	(.L_31 - .L_30)
.L_30:
        /*0004*/ 	.word	0x00000082


	//----- nvinfo : EIATTR_KPARAM_INFO
	.align		4
.L_31:
        /*0008*/ 	.byte	0x04, 0x17
        /*000a*/ 	.short	(.L_33 - .L_32)
.L_32:
        /*000c*/ 	.word	0x00000000
        /*0010*/ 	.short	0x0000
        /*0012*/ 	.short	0x0000
        /*0014*/ 	.byte	0x00, 0xf0, 0x01, 0x20


	//----- nvinfo : EIATTR_AT_ENTRY_FRAGMENTS
	.align		4
.L_33:
        /*0018*/ 	.byte	0x04, 0x4f
        /*001a*/ 	.short	(.L_35 - .L_34)


	//   ....[0]....
.L_34:
        /*001c*/ 	.word	0x00000006


	//----- nvinfo : EIATTR_RESERVED_SMEM_USED
	.align		4
.L_35:
        /*0020*/ 	.byte	0x01, 0x41
	.zero		2


	//----- nvinfo : EIATTR_SPARSE_MMA_MASK
	.align		4
        /*0024*/ 	.byte	0x03, 0x50
        /*0026*/ 	.short	0x0000


	//----- nvinfo : EIATTR_TCGEN05_1CTA_USED
	.align		4
        /*0028*/ 	.byte	0x01, 0x51
	.zero		2


	//----- nvinfo : EIATTR_MAXREG_COUNT
	.align		4
        /*002c*/ 	.byte	0x03, 0x1b
        /*002e*/ 	.short	0x00ff


	//----- nvinfo : EIATTR_NUM_BARRIERS
	.align		4
        /*0030*/ 	.byte	0x02, 0x4c
        /*0032*/ 	.byte	0x07
	.zero		1


	//----- nvinfo : EIATTR_EXTERNS
	.align		4
        /*0034*/ 	.byte	0x04, 0x0f
        /*0036*/ 	.short	(.L_37 - .L_36)


	//   ....[0]....
	.align		4
.L_36:
        /*0038*/ 	.word	index@(__assertfail)


	//----- nvinfo : EIATTR_MERCURY_ISA_VERSION
	.align		4
.L_37:
        /*003c*/ 	.byte	0x03, 0x5f
        /*003e*/ 	.short	0x0101


	//----- nvinfo : EIATTR_INT_WARP_WIDE_INSTR_OFFSETS
	.align		4
        /*0040*/ 	.byte	0x04, 0x31
        /*0042*/ 	.short	(.L_39 - .L_38)


	//   ....[0]....
.L_38:
        /*0044*/ 	.word	0x00002160


	//   ....[1]....
        /*0048*/ 	.word	0x00003b30


	//   ....[2]....
        /*004c*/ 	.word	0x00003b60


	//   ....[3]....
        /*0050*/ 	.word	0x00003bb0


	//   ....[4]....
        /*0054*/ 	.word	0x000044a0


	//   ....[5]....
        /*0058*/ 	.word	0x000044f0


	//   ....[6]....
        /*005c*/ 	.word	0x000045e0


	//   ....[7]....
        /*0060*/ 	.word	0x00004650


	//   ....[8]....
        /*0064*/ 	.word	0x00004760


	//   ....[9]....
        /*0068*/ 	.word	0x000047f0


	//   ....[10]....
        /*006c*/ 	.word	0x000049c0


	//   ....[11]....
        /*0070*/ 	.word	0x00004b00


	//----- nvinfo : EIATTR_COOP_GROUP_MASK_REGIDS
	.align		4
.L_39:
        /*0074*/ 	.byte	0x04, 0x29
        /*0076*/ 	.short	(.L_41 - .L_40)


	//   ....[0]....
.L_40:
        /*0078*/ 	.word	0xffffffff


	//   ....[1]....
        /*007c*/ 	.word	0xffffffff


	//   ....[2]....
        /*0080*/ 	.word	0xffffffff


	//   ....[3]....
        /*0084*/ 	.word	0xffffffff


	//   ....[4]....
        /*0088*/ 	.word	0xffffffff


	//   ....[5]....
        /*008c*/ 	.word	0xffffffff


	//   ....[6]....
        /*0090*/ 	.word	0xffffffff


	//   ....[7]....
        /*0094*/ 	.word	0xffffffff


	//   ....[8]....
        /*0098*/ 	.word	0xffffffff


	//   ....[9]....
        /*009c*/ 	.word	0xffffffff


	//   ....[10]....
        /*00a0*/ 	.word	0xffffffff


	//   ....[11]....
        /*00a4*/ 	.word	0xffffffff


	//   ....[12]....
        /*00a8*/ 	.word	0xffffffff


	//   ....[13]....
        /*00ac*/ 	.word	0xffffffff


	//----- nvinfo : EIATTR_COOP_GROUP_INSTR_OFFSETS
	.align		4
.L_41:
        /*00b0*/ 	.byte	0x04, 0x28
        /*00b2*/ 	.short	(.L_43 - .L_42)


	//   ....[0]....
.L_42:
        /*00b4*/ 	.word	0x00000090


	//   ....[1]....
        /*00b8*/ 	.word	0x000004d0


	//   ....[2]....
        /*00bc*/ 	.word	0x00000660


	//   ....[3]....
        /*00c0*/ 	.word	0x00000800


	//   ....[4]....
        /*00c4*/ 	.word	0x00000900


	//   ....[5]....
        /*00c8*/ 	.word	0x00000a70


	//   ....[6]....
        /*00cc*/ 	.word	0x00000c10


	//   ....[7]....
        /*00d0*/ 	.word	0x00000dc0


	//   ....[8]....
        /*00d4*/ 	.word	0x00002040


	//   ....[9]....
        /*00d8*/ 	.word	0x00002d90


	//   ....[10]....
        /*00dc*/ 	.word	0x00002fa0


	//   ....[11]....
        /*00e0*/ 	.word	0x00002fd0


	//   ....[12]....
        /*00e4*/ 	.word	0x00003a20


	//   ....[13]....
        /*00e8*/ 	.word	0x00003c50


	//----- nvinfo : EIATTR_VRC_CTA_INIT_COUNT
	.align		4
.L_43:
        /*00ec*/ 	.byte	0x02, 0x4a
        /*00ee*/ 	.byte	0x80
	.zero		1


	//----- nvinfo : EIATTR_SYSCALL_OFFSETS
	.align		4
        /*00f0*/ 	.byte	0x04, 0x46
        /*00f2*/ 	.short	(.L_45 - .L_44)


	//   ....[0]....
.L_44:
        /*00f4*/ 	.word	0x000055a0


	//   ....[1]....
        /*00f8*/ 	.word	0x00005690


	//   ....[2]....
        /*00fc*/ 	.word	0x00005e00


	//   ....[3]....
        /*0100*/ 	.word	0x00006a80


	//   ....[4]....
        /*0104*/ 	.word	0x000076d0


	//   ....[5]....
        /*0108*/ 	.word	0x00008320


	//----- nvinfo : EIATTR_MBARRIER_INSTR_OFFSETS
	.align		4
.L_45:
        /*010c*/ 	.byte	0x04, 0x39
        /*010e*/ 	.short	(.L_47 - .L_46)


	//   ....[0]....
.L_46:
        /*0110*/ 	.word	0x000005f0
        /*0114*/ 	.word	0x000000ff
        /*0118*/ 	.word	0x00000000
        /*011c*/ 	.short	0x0100
        /*011e*/ 	.byte	0x08
	.zero		1


	//   ....[1]....
        /*0120*/ 	.word	0x00000600
        /*0124*/ 	.word	0x000000ff
        /*0128*/ 	.word	0x00000018
        /*012c*/ 	.short	0x0100
        /*012e*/ 	.byte	0x08
	.zero		1


	//   ....[2]....
        /*0130*/ 	.word	0x00000610
        /*0134*/ 	.word	0x000000ff
        /*0138*/ 	.word	0x00000008
        /*013c*/ 	.short	0x0100
        /*013e*/ 	.byte	0x08
	.zero		1


	//   ....[3]....
        /*0140*/ 	.word	0x00000620
        /*0144*/ 	.word	0x000000ff
        /*0148*/ 	.word	0x00000020
        /*014c*/ 	.short	0x0100
        /*014e*/ 	.byte	0x08
	.zero		1


	//   ....[4]....
        /*0150*/ 	.word	0x00000630
        /*0154*/ 	.word	0x000000ff
        /*0158*/ 	.word	0x00000010
        /*015c*/ 	.short	0x0100
        /*015e*/ 	.byte	0x08
	.zero		1


	//   ....[5]....
        /*0160*/ 	.word	0x00000640
        /*0164*/ 	.word	0x000000ff
        /*0168*/ 	.word	0x00000028
        /*016c*/ 	.short	0x0100
        /*016e*/ 	.byte	0x08
	.zero		1


	//   ....[6]....
        /*0170*/ 	.word	0x00000770
        /*0174*/ 	.word	0x000000ff
        /*0178*/ 	.word	0x00000030
        /*017c*/ 	.short	0x0100
        /*017e*/ 	.byte	0x08
	.zero		1


	//   ....[7]....
        /*0180*/ 	.word	0x00000780
        /*0184*/ 	.word	0x000000ff
        /*0188*/ 	.word	0x00000050
        /*018c*/ 	.short	0x0100
        /*018e*/ 	.byte	0x08
	.zero		1


	//   ....[8]....
        /*0190*/ 	.word	0x00000790
        /*0194*/ 	.word	0x000000ff
        /*0198*/ 	.word	0x00000038
        /*019c*/ 	.short	0x0100
        /*019e*/ 	.byte	0x08
	.zero		1


	//   ....[9]....
        /*01a0*/ 	.word	0x000007a0
        /*01a4*/ 	.word	0x000000ff
        /*01a8*/ 	.word	0x00000058
        /*01ac*/ 	.short	0x0100
        /*01ae*/ 	.byte	0x08
	.zero		1


	//   ....[10]....
        /*01b0*/ 	.word	0x000007b0
        /*01b4*/ 	.word	0x000000ff
        /*01b8*/ 	.word	0x00000040
        /*01bc*/ 	.short	0x0100
        /*01be*/ 	.byte	0x08
	.zero		1


	//   ....[11]....
        /*01c0*/ 	.word	0x000007c0
        /*01c4*/ 	.word	0x000000ff
        /*01c8*/ 	.word	0x00000060
        /*01cc*/ 	.short	0x0100
        /*01ce*/ 	.byte	0x08
	.zero		1


	//   ....[12]....
        /*01d0*/ 	.word	0x000007d0
        /*01d4*/ 	.word	0x000000ff
        /*01d8*/ 	.word	0x00000048
        /*01dc*/ 	.short	0x0100
        /*01de*/ 	.byte	0x08
	.zero		1


	//   ....[13]....
        /*01e0*/ 	.word	0x000007e0
        /*01e4*/ 	.word	0x000000ff
        /*01e8*/ 	.word	0x00000068
        /*01ec*/ 	.short	0x0100
        /*01ee*/ 	.byte	0x08
	.zero		1


	//   ....[14]....
        /*01f0*/ 	.word	0x000008d0
        /*01f4*/ 	.word	0x000000ff
        /*01f8*/ 	.word	0x00000070
        /*01fc*/ 	.short	0x0100
        /*01fe*/ 	.byte	0x06
	.zero		1


	//   ....[15]....
        /*0200*/ 	.word	0x000008e0
        /*0204*/ 	.word	0x000000ff
        /*0208*/ 	.word	0x00000078
        /*020c*/ 	.short	0x0100
        /*020e*/ 	.byte	0x06
	.zero		1


	//   ....[16]....
        /*0210*/ 	.word	0x00000a20
        /*0214*/ 	.word	0x000000ff
        /*0218*/ 	.word	0x00000080
        /*021c*/ 	.short	0x0100
        /*021e*/ 	.byte	0x06
	.zero		1


	//   ....[17]....
        /*0220*/ 	.word	0x00000a30
        /*0224*/ 	.word	0x000000ff
        /*0228*/ 	.word	0x00000090
        /*022c*/ 	.short	0x0100
        /*022e*/ 	.byte	0x06
	.zero		1


	//   ....[18]....
        /*0230*/ 	.word	0x00000a40
        /*0234*/ 	.word	0x000000ff
        /*0238*/ 	.word	0x00000088
        /*023c*/ 	.short	0x0100
        /*023e*/ 	.byte	0x06
	.zero		1


	//   ....[19]....
        /*0240*/ 	.word	0x00000a50
        /*0244*/ 	.word	0x000000ff
        /*0248*/ 	.word	0x00000098
        /*024c*/ 	.short	0x0100
        /*024e*/ 	.byte	0x06
	.zero		1


	//   ....[20]....
        /*0250*/ 	.word	0x00000b80
        /*0254*/ 	.word	0x000000ff
        /*0258*/ 	.word	0x000000a0
        /*025c*/ 	.short	0x0100
        /*025e*/ 	.byte	0x08
	.zero		1


	//   ....[21]....
        /*0260*/ 	.word	0x00000b90
        /*0264*/ 	.word	0x000000ff
        /*0268*/ 	.word	0x000000c0
        /*026c*/ 	.short	0x0100
        /*026e*/ 	.byte	0x08
	.zero		1


	//   ....[22]....
        /*0270*/ 	.word	0x00000ba0
        /*0274*/ 	.word	0x000000ff
        /*0278*/ 	.word	0x000000a8
        /*027c*/ 	.short	0x0100
        /*027e*/ 	.byte	0x08
	.zero		1


	//   ....[23]....
        /*0280*/ 	.word	0x00000bb0
        /*0284*/ 	.word	0x000000ff
        /*0288*/ 	.word	0x000000c8
        /*028c*/ 	.short	0x0100
        /*028e*/ 	.byte	0x08
	.zero		1


	//   ....[24]....
        /*0290*/ 	.word	0x00000bc0
        /*0294*/ 	.word	0x000000ff
        /*0298*/ 	.word	0x000000b0
        /*029c*/ 	.short	0x0100
        /*029e*/ 	.byte	0x08
	.zero		1


	//   ....[25]....
        /*02a0*/ 	.word	0x00000bd0
        /*02a4*/ 	.word	0x000000ff
        /*02a8*/ 	.word	0x000000d0
        /*02ac*/ 	.short	0x0100
        /*02ae*/ 	.byte	0x08
	.zero		1


	//   ....[26]....
        /*02b0*/ 	.word	0x00000be0
        /*02b4*/ 	.word	0x000000ff
        /*02b8*/ 	.word	0x000000b8
        /*02bc*/ 	.short	0x0100
        /*02be*/ 	.byte	0x08
	.zero		1


	//   ....[27]....
        /*02c0*/ 	.word	0x00000bf0
        /*02c4*/ 	.word	0x000000ff
        /*02c8*/ 	.word	0x000000d8
        /*02cc*/ 	.short	0x0100
        /*02ce*/ 	.byte	0x08
	.zero		1


	//   ....[28]....
        /*02d0*/ 	.word	0x00000ce0
        /*02d4*/ 	.word	0x000000ff
        /*02d8*/ 	.word	0x000000e0
        /*02dc*/ 	.short	0x0100
        /*02de*/ 	.byte	0x06
	.zero		1


	//   ....[29]....
        /*02e0*/ 	.word	0x00000cf0
        /*02e4*/ 	.word	0x000000ff
        /*02e8*/ 	.word	0x000000f0
        /*02ec*/ 	.short	0x0100
        /*02ee*/ 	.byte	0x06
	.zero		1


	//   ....[30]....
        /*02f0*/ 	.word	0x00000d00
        /*02f4*/ 	.word	0x000000ff
        /*02f8*/ 	.word	0x000000e8
        /*02fc*/ 	.short	0x0100
        /*02fe*/ 	.byte	0x06
	.zero		1


	//   ....[31]....
        /*0300*/ 	.word	0x00000d10
        /*0304*/ 	.word	0x000000ff
        /*0308*/ 	.word	0x000000f8
        /*030c*/ 	.short	0x0100
        /*030e*/ 	.byte	0x06
	.zero		1


	//   ....[32]....
        /*0310*/ 	.word	0x000017c0
        /*0314*/ 	.word	0x00000002
        /*0318*/ 	.word	0x000000f0
        /*031c*/ 	.short	0x010a
        /*031e*/ 	.byte	0xff
	.zero		1


	//   ....[33]....
        /*0320*/ 	.word	0x000017f0
        /*0324*/ 	.word	0x00000002
        /*0328*/ 	.word	0x000000e0
        /*032c*/ 	.short	0x0101
        /*032e*/ 	.byte	0xff
	.zero		1


	//   ....[34]....
        /*0330*/ 	.word	0x000018c0
        /*0334*/ 	.word	0x000000ff
        /*0338*/ 	.word	0x00000018
        /*033c*/ 	.short	0x010a
        /*033e*/ 	.byte	0x08
	.zero		1


	//   ....[35]....
        /*0340*/ 	.word	0x00001970
        /*0344*/ 	.word	0x000000ff
        /*0348*/ 	.word	0x00000018
        /*034c*/ 	.short	0x010a
        /*034e*/ 	.byte	0x21
	.zero		1


	//   ....[36]....
        /*0350*/ 	.word	0x00001b00
        /*0354*/ 	.word	0x000000ff
        /*0358*/ 	.word	0x00000018
        /*035c*/ 	.short	0x010a
        /*035e*/ 	.byte	0x08
	.zero		1


	//   ....[37]....
        /*0360*/ 	.word	0x00001c80
        /*0364*/ 	.word	0x000000ff
        /*0368*/ 	.word	0x00000078
        /*036c*/ 	.short	0x0101
        /*036e*/ 	.byte	0x05
	.zero		1


	//   ....[38]....
        /*0370*/ 	.word	0x00001ca0
        /*0374*/ 	.word	0x000000ff
        /*0378*/ 	.word	0x00000018
        /*037c*/ 	.short	0x010a
        /*037e*/ 	.byte	0x08
	.zero		1


	//   ....[39]....
        /*0380*/ 	.word	0x00001d30
        /*0384*/ 	.word	0x000000ff
        /*0388*/ 	.word	0x00000018
        /*038c*/ 	.short	0x010a
        /*038e*/ 	.byte	0x19
	.zero		1


	//   ....[40]....
        /*0390*/ 	.word	0x00001ec0
        /*0394*/ 	.word	0x000000ff
        /*0398*/ 	.word	0x00000018
        /*039c*/ 	.short	0x010a
        /*039e*/ 	.byte	0x08
	.zero		1


	//   ....[41]....
        /*03a0*/ 	.word	0x00002070
        /*03a4*/ 	.word	0x00000002
        /*03a8*/ 	.word	0x00000080
        /*03ac*/ 	.short	0x010a
        /*03ae*/ 	.byte	0xff
	.zero		1


	//   ....[42]....
        /*03b0*/ 	.word	0x00002130
        /*03b4*/ 	.word	0x00000002
        /*03b8*/ 	.word	0x00000000
        /*03bc*/ 	.short	0x0101
        /*03be*/ 	.byte	0xff
	.zero		1


	//   ....[43]....
        /*03c0*/ 	.word	0x00002690
        /*03c4*/ 	.word	0x000000ff
        /*03c8*/ 	.word	0x00000000
        /*03cc*/ 	.short	0x010a
        /*03ce*/ 	.byte	0x04
	.zero		1


	//   ....[44]....
        /*03d0*/ 	.word	0x00002720
        /*03d4*/ 	.word	0x000000ff
        /*03d8*/ 	.word	0x00000000
        /*03dc*/ 	.short	0x010a
        /*03de*/ 	.byte	0x04
	.zero		1


	//   ....[45]....
        /*03e0*/ 	.word	0x000027c0
        /*03e4*/ 	.word	0x00000000
        /*03e8*/ 	.word	0x00000000
        /*03ec*/ 	.short	0x010a
        /*03ee*/ 	.byte	0xff
	.zero		1


	//   ....[46]....
        /*03f0*/ 	.word	0x000028f0
        /*03f4*/ 	.word	0x00000000
        /*03f8*/ 	.word	0x000000e0
        /*03fc*/ 	.short	0x010a
        /*03fe*/ 	.byte	0xff
	.zero		1


	//   ....[47]....
        /*0400*/ 	.word	0x00002960
        /*0404*/ 	.word	0x00000000
        /*0408*/ 	.word	0x00000000
        /*040c*/ 	.short	0x0101
        /*040e*/ 	.byte	0xff
	.zero		1


	//   ....[48]....
        /*0410*/ 	.word	0x00002980
        /*0414*/ 	.word	0x000000ff
        /*0418*/ 	.word	0x00000090
        /*041c*/ 	.short	0x010a
        /*041e*/ 	.byte	0x05
	.zero		1


	//   ....[49]....
        /*0420*/ 	.word	0x00002aa0
        /*0424*/ 	.word	0x00000000
        /*0428*/ 	.word	0x00000080
        /*042c*/ 	.short	0x010a
        /*042e*/ 	.byte	0xff
	.zero		1


	//   ....[50]....
        /*0430*/ 	.word	0x00002ba0
        /*0434*/ 	.word	0x00000000
        /*0438*/ 	.word	0x00000000
        /*043c*/ 	.short	0x0101
        /*043e*/ 	.byte	0xff
	.zero		1


	//   ....[51]....
        /*0440*/ 	.word	0x00002c30
        /*0444*/ 	.word	0x000000ff
        /*0448*/ 	.word	0x00000090
        /*044c*/ 	.short	0x0106
        /*044e*/ 	.byte	0x05
	.zero		1


	//   ....[52]....
        /*0450*/ 	.word	0x00002c50
        /*0454*/ 	.word	0x000000ff
        /*0458*/ 	.word	0x00000090
        /*045c*/ 	.short	0x010a
        /*045e*/ 	.byte	0x05
	.zero		1


	//   ....[53]....
        /*0460*/ 	.word	0x00002ce0
        /*0464*/ 	.word	0x000000ff
        /*0468*/ 	.word	0x00000090
        /*046c*/ 	.short	0x0106
        /*046e*/ 	.byte	0x04
	.zero		1


	//   ....[54]....
        /*0470*/ 	.word	0x00002d20
        /*0474*/ 	.word	0x00000000
        /*0478*/ 	.word	0x00000090
        /*047c*/ 	.short	0x010a
        /*047e*/ 	.byte	0xff
	.zero		1


	//   ....[55]....
        /*0480*/ 	.word	0x00003270
        /*0484*/ 	.word	0x00000000
        /*0488*/ 	.word	0x00000080
        /*048c*/ 	.short	0x010a
        /*048e*/ 	.byte	0xff
	.zero		1


	//   ....[56]....
        /*0490*/ 	.word	0x00003380
        /*0494*/ 	.word	0x00000003
        /*0498*/ 	.word	0x00000000
        /*049c*/ 	.short	0x0101
        /*049e*/ 	.byte	0xff
	.zero		1


	//   ....[57]....
        /*04a0*/ 	.word	0x00003390
        /*04a4*/ 	.word	0x000000ff
        /*04a8*/ 	.word	0x00000000
        /*04ac*/ 	.short	0x010a
        /*04ae*/ 	.byte	0x06
	.zero		1


	//   ....[58]....
        /*04b0*/ 	.word	0x000033b0
        /*04b4*/ 	.word	0x000000ff
        /*04b8*/ 	.word	0x000000c0
        /*04bc*/ 	.short	0x010a
        /*04be*/ 	.byte	0x07
	.zero		1


	//   ....[59]....
        /*04c0*/ 	.word	0x00003480
        /*04c4*/ 	.word	0x000000ff
        /*04c8*/ 	.word	0x00000000
        /*04cc*/ 	.short	0x010a
        /*04ce*/ 	.byte	0x06
	.zero		1


	//   ....[60]....
        /*04d0*/ 	.word	0x000035b0
        /*04d4*/ 	.word	0x000000ff
        /*04d8*/ 	.word	0x00000000
        /*04dc*/ 	.short	0x010a
        /*04de*/ 	.byte	0x1a
	.zero		1


	//   ....[61]....
        /*04e0*/ 	.word	0x00003850
        /*04e4*/ 	.word	0x000000ff
        /*04e8*/ 	.word	0x00000000
        /*04ec*/ 	.short	0x010a
        /*04ee*/ 	.byte	0x06
	.zero		1


	//   ....[62]....
        /*04f0*/ 	.word	0x000038e0
        /*04f4*/ 	.word	0x000000ff
        /*04f8*/ 	.word	0x00000000
        /*04fc*/ 	.short	0x010a
        /*04fe*/ 	.byte	0x06
	.zero		1


	//   ....[63]....
        /*0500*/ 	.word	0x00003970
        /*0504*/ 	.word	0x000000ff
        /*0508*/ 	.word	0x00000000
        /*050c*/ 	.short	0x010a
        /*050e*/ 	.byte	0x06
	.zero		1


	//   ....[64]....
        /*0510*/ 	.word	0x00003a00
        /*0514*/ 	.word	0x000000ff
        /*0518*/ 	.word	0x00000000
        /*051c*/ 	.short	0x010a
        /*051e*/ 	.byte	0x07
	.zero		1


	//   ....[65]....
        /*0520*/ 	.word	0x00003e40
        /*0524*/ 	.word	0x00000000
        /*0528*/ 	.word	0x00000080
        /*052c*/ 	.short	0x010a
        /*052e*/ 	.byte	0xff
	.zero		1


	//   ....[66]....
        /*0530*/ 	.word	0x00003f00
        /*0534*/ 	.word	0x00000000
        /*0538*/ 	.word	0x00000000
        /*053c*/ 	.short	0x0101
        /*053e*/ 	.byte	0xff
	.zero		1


	//   ....[67]....
        /*0540*/ 	.word	0x00004220
        /*0544*/ 	.word	0x000000ff
        /*0548*/ 	.word	0x00000078
        /*054c*/ 	.short	0x010a
        /*054e*/ 	.byte	0x04
	.zero		1


	//   ....[68]....
        /*0550*/ 	.word	0x00004420
        /*0554*/ 	.word	0x000000ff
        /*0558*/ 	.word	0x00000050
        /*055c*/ 	.short	0x010a
        /*055e*/ 	.byte	0x04
	.zero		1


	//   ....[69]....
        /*0560*/ 	.word	0x00004590
        /*0564*/ 	.word	0x000000ff
        /*0568*/ 	.word	0x00000030
        /*056c*/ 	.short	0x010b
        /*056e*/ 	.byte	0x04
	.zero		1


	//   ....[70]....
        /*0570*/ 	.word	0x000045a0
        /*0574*/ 	.word	0x000000ff
        /*0578*/ 	.word	0x00000000
        /*057c*/ 	.short	0x0101
        /*057e*/ 	.byte	0x06
	.zero		1


	//   ....[71]....
        /*0580*/ 	.word	0x000045b0
        /*0584*/ 	.word	0x000000ff
        /*0588*/ 	.word	0x00000058
        /*058c*/ 	.short	0x010a
        /*058e*/ 	.byte	0x04
	.zero		1


	//   ....[72]....
        /*0590*/ 	.word	0x00004700
        /*0594*/ 	.word	0x000000ff
        /*0598*/ 	.word	0x00000038
        /*059c*/ 	.short	0x010b
        /*059e*/ 	.byte	0x04
	.zero		1


	//   ....[73]....
        /*05a0*/ 	.word	0x00004710
        /*05a4*/ 	.word	0x000000ff
        /*05a8*/ 	.word	0x00000000
        /*05ac*/ 	.short	0x0101
        /*05ae*/ 	.byte	0x06
	.zero		1


	//   ....[74]....
        /*05b0*/ 	.word	0x00004720
        /*05b4*/ 	.word	0x000000ff
        /*05b8*/ 	.word	0x00000060
        /*05bc*/ 	.short	0x010a
        /*05be*/ 	.byte	0x04
	.zero		1


	//   ....[75]....
        /*05c0*/ 	.word	0x000048a0
        /*05c4*/ 	.word	0x000000ff
        /*05c8*/ 	.word	0x00000040
        /*05cc*/ 	.short	0x010b
        /*05ce*/ 	.byte	0x04
	.zero		1


	//   ....[76]....
        /*05d0*/ 	.word	0x000048e0
        /*05d4*/ 	.word	0x000000ff
        /*05d8*/ 	.word	0x00000000
        /*05dc*/ 	.short	0x0101
        /*05de*/ 	.byte	0x06
	.zero		1


	//   ....[77]....
        /*05e0*/ 	.word	0x00004920
        /*05e4*/ 	.word	0x000000ff
        /*05e8*/ 	.word	0x00000068
        /*05ec*/ 	.short	0x010a
        /*05ee*/ 	.byte	0x04
	.zero		1


	//   ....[78]....
        /*05f0*/ 	.word	0x00004b60
        /*05f4*/ 	.word	0x000000ff
        /*05f8*/ 	.word	0x00000048
        /*05fc*/ 	.short	0x010b
        /*05fe*/ 	.byte	0x04
	.zero		1


	//   ....[79]....
        /*0600*/ 	.word	0x00004b80
        /*0604*/ 	.word	0x000000ff
        /*0608*/ 	.word	0x00000000
        /*060c*/ 	.short	0x0101
        /*060e*/ 	.byte	0x05
	.zero		1


	//   ....[80]....
        /*0610*/ 	.word	0x00004bb0
        /*0614*/ 	.word	0x000000ff
        /*0618*/ 	.word	0x00000050
        /*061c*/ 	.short	0x010a
        /*061e*/ 	.byte	0x04
	.zero		1


	//   ....[81]....
        /*0620*/ 	.word	0x00004bd0
        /*0624*/ 	.word	0x000000ff
        /*0628*/ 	.word	0x00000058
        /*062c*/ 	.short	0x010a
        /*062e*/ 	.byte	0x04
	.zero		1


	//   ....[82]....
        /*0630*/ 	.word	0x00004bf0
        /*0634*/ 	.word	0x000000ff
        /*0638*/ 	.word	0x00000060
        /*063c*/ 	.short	0x010a
        /*063e*/ 	.byte	0x04
	.zero		1


	//   ....[83]....
        /*0640*/ 	.word	0x00004c30
        /*0644*/ 	.word	0x00000000
        /*0648*/ 	.word	0x00000068
        /*064c*/ 	.short	0x010a
        /*064e*/ 	.byte	0xff
	.zero		1


	//   ....[84]....
        /*0650*/ 	.word	0x00004f60
        /*0654*/ 	.word	0x00000000
        /*0658*/ 	.word	0x00000080
        /*065c*/ 	.short	0x010a
        /*065e*/ 	.byte	0xff
	.zero		1


	//   ....[85]....
        /*0660*/ 	.word	0x00005070
        /*0664*/ 	.word	0x00000000
        /*0668*/ 	.word	0x00000000
        /*066c*/ 	.short	0x0101
        /*066e*/ 	.byte	0xff
	.zero		1


	//   ....[86]....
        /*0670*/ 	.word	0x00005ac0
        /*0674*/ 	.word	0x000000ff
        /*0678*/ 	.word	0x00000030
        /*067c*/ 	.short	0x010a
        /*067e*/ 	.byte	0x30
	.zero		1


	//   ....[87]....
        /*0680*/ 	.word	0x00005b00
        /*0684*/ 	.word	0x00000040
        /*0688*/ 	.word	0x000000a0
        /*068c*/ 	.short	0x010a
        /*068e*/ 	.byte	0xff
	.zero		1


	//   ....[88]....
        /*0690*/ 	.word	0x00005bf0
        /*0694*/ 	.word	0x000000ff
        /*0698*/ 	.word	0x00000030
        /*069c*/ 	.short	0x010a
        /*069e*/ 	.byte	0x30
	.zero		1


	//   ....[89]....
        /*06a0*/ 	.word	0x00005ce0
        /*06a4*/ 	.word	0x00000040
        /*06a8*/ 	.word	0x000000a0
        /*06ac*/ 	.short	0x010a
        /*06ae*/ 	.byte	0xff
	.zero		1


	//   ....[90]....
        /*06b0*/ 	.word	0x000067b0
        /*06b4*/ 	.word	0x00000000
        /*06b8*/ 	.word	0x00000000
        /*06bc*/ 	.short	0x0101
        /*06be*/ 	.byte	0xff
	.zero		1


	//   ....[91]....
        /*06c0*/ 	.word	0x000067c0
        /*06c4*/ 	.word	0x00000002
        /*06c8*/ 	.word	0x00000030
        /*06cc*/ 	.short	0x010a
        /*06ce*/ 	.byte	0xff
	.zero		1


	//   ....[92]....
        /*06d0*/ 	.word	0x000068a0
        /*06d4*/ 	.word	0x00000002
        /*06d8*/ 	.word	0x00000030
        /*06dc*/ 	.short	0x010a
        /*06de*/ 	.byte	0xff
	.zero		1


	//   ....[93]....
        /*06e0*/ 	.word	0x00007400
        /*06e4*/ 	.word	0x00000048
        /*06e8*/ 	.word	0x00000000
        /*06ec*/ 	.short	0x0101
        /*06ee*/ 	.byte	0xff
	.zero		1


	//   ....[94]....
        /*06f0*/ 	.word	0x00007420
        /*06f4*/ 	.word	0x00000000
        /*06f8*/ 	.word	0x00000030
        /*06fc*/ 	.short	0x010a
        /*06fe*/ 	.byte	0xff
	.zero		1


	//   ....[95]....
        /*0700*/ 	.word	0x000074f0
        /*0704*/ 	.word	0x00000000
        /*0708*/ 	.word	0x00000030
        /*070c*/ 	.short	0x010a
        /*070e*/ 	.byte	0xff
	.zero		1


	//   ....[96]....
        /*0710*/ 	.word	0x00008050
        /*0714*/ 	.word	0x00000048
        /*0718*/ 	.word	0x00000000
        /*071c*/ 	.short	0x0101
        /*071e*/ 	.byte	0xff
	.zero		1


	//   ....[97]....
        /*0720*/ 	.word	0x00008070
        /*0724*/ 	.word	0x00000000
        /*0728*/ 	.word	0x00000030
        /*072c*/ 	.short	0x010a
        /*072e*/ 	.byte	0xff
	.zero		1


	//   ....[98]....
        /*0730*/ 	.word	0x00008140
        /*0734*/ 	.word	0x00000000
        /*0738*/ 	.word	0x00000030
        /*073c*/ 	.short	0x010a
        /*073e*/ 	.byte	0xff
	.zero		1


	//   ....[99]....
        /*0740*/ 	.word	0x00008480
        /*0744*/ 	.word	0x000000ff
        /*0748*/ 	.word	0x00000000
        /*074c*/ 	.short	0x0101
        /*074e*/ 	.byte	0x05
	.zero		1


	//   ....[100]....
        /*0750*/ 	.word	0x00008d00
        /*0754*/ 	.word	0x00000000
        /*0758*/ 	.word	0x00000000
        /*075c*/ 	.short	0x0101
        /*075e*/ 	.byte	0xff
	.zero		1


	//   ....[101]....
        /*0760*/ 	.word	0x00008f70
        /*0764*/ 	.word	0x000000ff
        /*0768*/ 	.word	0x00000000
        /*076c*/ 	.short	0x0101
        /*076e*/ 	.byte	0x04
	.zero		1


	//   ....[102]....
        /*0770*/ 	.word	0x00008f90
        /*0774*/ 	.word	0x00000002
        /*0778*/ 	.word	0x000000f0
        /*077c*/ 	.short	0x010a
        /*077e*/ 	.byte	0xff
	.zero		1


	//   ....[103]....
        /*0780*/ 	.word	0x00008ff0
        /*0784*/ 	.word	0x00000002
        /*0788*/ 	.word	0x00000018
        /*078c*/ 	.short	0x010a
        /*078e*/ 	.byte	0xff
	.zero		1


	//   ....[104]....
        /*0790*/ 	.word	0x00009050
        /*0794*/ 	.word	0x00000002
        /*0798*/ 	.word	0x00000018
        /*079c*/ 	.short	0x010a
        /*079e*/ 	.byte	0xff
	.zero		1


	//   ....[105]....
        /*07a0*/ 	.word	0x000090a0
        /*07a4*/ 	.word	0x00000002
        /*07a8*/ 	.word	0x00000080
        /*07ac*/ 	.short	0x010a
        /*07ae*/ 	.byte	0xff
	.zero		1


	//   ....[106]....
        /*07b0*/ 	.word	0x00009100
        /*07b4*/ 	.word	0x00000000
        /*07b8*/ 	.word	0x00000000
        /*07bc*/ 	.short	0x010a
        /*07be*/ 	.byte	0xff
	.zero		1


	//   ....[107]....
        /*07c0*/ 	.word	0x00009160
        /*07c4*/ 	.word	0x00000000
        /*07c8*/ 	.word	0x00000000
        /*07cc*/ 	.short	0x010a
        /*07ce*/ 	.byte	0xff
	.zero		1


	//   ....[108]....
        /*07d0*/ 	.word	0x000091b0
        /*07d4*/ 	.word	0x00000000
        /*07d8*/ 	.word	0x000000e0
        /*07dc*/ 	.short	0x010a
        /*07de*/ 	.byte	0xff
	.zero		1


	//   ....[109]....
        /*07e0*/ 	.word	0x00009210
        /*07e4*/ 	.word	0x00000000
        /*07e8*/ 	.word	0x00000090
        /*07ec*/ 	.short	0x010a
        /*07ee*/ 	.byte	0xff
	.zero		1


	//   ....[110]....
        /*07f0*/ 	.word	0x00009260
        /*07f4*/ 	.word	0x00000000
        /*07f8*/ 	.word	0x00000080
        /*07fc*/ 	.short	0x010a
        /*07fe*/ 	.byte	0xff
	.zero		1


	//   ....[111]....
        /*0800*/ 	.word	0x000092c0
        /*0804*/ 	.word	0x00000000
        /*0808*/ 	.word	0x00000090
        /*080c*/ 	.short	0x010a
        /*080e*/ 	.byte	0xff
	.zero		1


	//   ....[112]....
        /*0810*/ 	.word	0x00009310
        /*0814*/ 	.word	0x00000000
        /*0818*/ 	.word	0x00000080
        /*081c*/ 	.short	0x010a
        /*081e*/ 	.byte	0xff
	.zero		1


	//   ....[113]....
        /*0820*/ 	.word	0x00009370
        /*0824*/ 	.word	0x00000002
        /*0828*/ 	.word	0x000000c0
        /*082c*/ 	.short	0x010a
        /*082e*/ 	.byte	0xff
	.zero		1


	//   ....[114]....
        /*0830*/ 	.word	0x000093d0
        /*0834*/ 	.word	0x00000000
        /*0838*/ 	.word	0x00000000
        /*083c*/ 	.short	0x010a
        /*083e*/ 	.byte	0xff
	.zero		1


	//   ....[115]....
        /*0840*/ 	.word	0x00009430
        /*0844*/ 	.word	0x00000000
        /*0848*/ 	.word	0x00000000
        /*084c*/ 	.short	0x010a
        /*084e*/ 	.byte	0xff
	.zero		1


	//   ....[116]....
        /*0850*/ 	.word	0x00009490
        /*0854*/ 	.word	0x00000000
        /*0858*/ 	.word	0x00000000
        /*085c*/ 	.short	0x010a
        /*085e*/ 	.byte	0xff
	.zero		1


	//   ....[117]....
        /*0860*/ 	.word	0x000094f0
        /*0864*/ 	.word	0x00000000
        /*0868*/ 	.word	0x00000000
        /*086c*/ 	.short	0x010a
        /*086e*/ 	.byte	0xff
	.zero		1


	//   ....[118]....
        /*0870*/ 	.word	0x00009550
        /*0874*/ 	.word	0x00000000
        /*0878*/ 	.word	0x00000000
        /*087c*/ 	.short	0x010a
        /*087e*/ 	.byte	0xff
	.zero		1


	//   ....[119]....
        /*0880*/ 	.word	0x000095a0
        /*0884*/ 	.word	0x00000000
        /*0888*/ 	.word	0x00000080
        /*088c*/ 	.short	0x010a
        /*088e*/ 	.byte	0xff
	.zero		1


	//   ....[120]....
        /*0890*/ 	.word	0x00009600
        /*0894*/ 	.word	0x00000000
        /*0898*/ 	.word	0x00000078
        /*089c*/ 	.short	0x010a
        /*089e*/ 	.byte	0xff
	.zero		1


	//   ....[121]....
        /*08a0*/ 	.word	0x00009660
        /*08a4*/ 	.word	0x00000000
        /*08a8*/ 	.word	0x00000050
        /*08ac*/ 	.short	0x010a
        /*08ae*/ 	.byte	0xff
	.zero		1


	//   ....[122]....
        /*08b0*/ 	.word	0x000096c0
        /*08b4*/ 	.word	0x00000000
        /*08b8*/ 	.word	0x00000058
        /*08bc*/ 	.short	0x010a
        /*08be*/ 	.byte	0xff
	.zero		1


	//   ....[123]....
        /*08c0*/ 	.word	0x00009720
        /*08c4*/ 	.word	0x00000000
        /*08c8*/ 	.word	0x00000060
        /*08cc*/ 	.short	0x010a
        /*08ce*/ 	.byte	0xff
	.zero		1


	//   ....[124]....
        /*08d0*/ 	.word	0x00009780
        /*08d4*/ 	.word	0x00000000
        /*08d8*/ 	.word	0x00000068
        /*08dc*/ 	.short	0x010a
        /*08de*/ 	.byte	0xff
	.zero		1


	//   ....[125]....
        /*08e0*/ 	.word	0x000097e0
        /*08e4*/ 	.word	0x00000000
        /*08e8*/ 	.word	0x00000050
        /*08ec*/ 	.short	0x010a
        /*08ee*/ 	.byte	0xff
	.zero		1


	//   ....[126]....
        /*08f0*/ 	.word	0x00009840
        /*08f4*/ 	.word	0x00000000
        /*08f8*/ 	.word	0x00000058
        /*08fc*/ 	.short	0x010a
        /*08fe*/ 	.byte	0xff
	.zero		1


	//   ....[127]....
        /*0900*/ 	.word	0x000098a0
        /*0904*/ 	.word	0x00000000
        /*0908*/ 	.word	0x00000060
        /*090c*/ 	.short	0x010a
        /*090e*/ 	.byte	0xff
	.zero		1


	//   ....[128]....
        /*0910*/ 	.word	0x000098f0
        /*0914*/ 	.word	0x00000000
        /*0918*/ 	.word	0x00000080
        /*091c*/ 	.short	0x010a
        /*091e*/ 	.byte	0xff
	.zero		1


	//   ....[129]....
        /*0920*/ 	.word	0x00009950
        /*0924*/ 	.word	0x00000002
        /*0928*/ 	.word	0x00000030
        /*092c*/ 	.short	0x010a
        /*092e*/ 	.byte	0xff
	.zero		1


	//   ....[130]....
        /*0930*/ 	.word	0x000099a0
        /*0934*/ 	.word	0x00000040
        /*0938*/ 	.word	0x000000a0
        /*093c*/ 	.short	0x010a
        /*093e*/ 	.byte	0xff
	.zero		1


	//   ....[131]....
        /*0940*/ 	.word	0x000099f0
        /*0944*/ 	.word	0x00000002
        /*0948*/ 	.word	0x00000030
        /*094c*/ 	.short	0x010a
        /*094e*/ 	.byte	0xff
	.zero		1


	//   ....[132]....
        /*0950*/ 	.word	0x00009a40
        /*0954*/ 	.word	0x00000000
        /*0958*/ 	.word	0x00000030
        /*095c*/ 	.short	0x010a
        /*095e*/ 	.byte	0xff
	.zero		1


	//   ....[133]....
        /*0960*/ 	.word	0x00009a90
        /*0964*/ 	.word	0x00000000
        /*0968*/ 	.word	0x00000030
        /*096c*/ 	.short	0x010a
        /*096e*/ 	.byte	0xff
	.zero		1


	//----- nvinfo : EIATTR_NUM_MBARRIERS
	.align		4
.L_47:
        /*0970*/ 	.byte	0x03, 0x38
        /*0972*/ 	.short	0x0020


	//----- nvinfo : EIATTR_EXIT_INSTR_OFFSETS
	.align		4
        /*0974*/ 	.byte	0x04, 0x1c
        /*0976*/ 	.short	(.L_49 - .L_48)


	//   ....[0]....
.L_48:
        /*0978*/ 	.word	0x000027f0


	//   ....[1]....
        /*097c*/ 	.word	0x00002cf0


	//   ....[2]....
        /*0980*/ 	.word	0x00002d50


	//   ....[3]....
        /*0984*/ 	.word	0x00003c60


	//   ....[4]....
        /*0988*/ 	.word	0x00004c60


	//   ....[5]....
        /*098c*/ 	.word	0x00004ca0


	//   ....[6]....
        /*0990*/ 	.word	0x00008e60


	//   ....[7]....
        /*0994*/ 	.word	0x00008ee0


	//   ....[8]....
        /*0998*/ 	.word	0x00008f10


	//   ....[9]....
        /*099c*/ 	.word	0x00008f80


	//----- nvinfo : EIATTR_MAX_THREADS
	.align		4
.L_49:
        /*09a0*/ 	.byte	0x04, 0x05
        /*09a2*/ 	.short	(.L_51 - .L_50)
.L_50:
        /*09a4*/ 	.word	0x00000100
        /*09a8*/ 	.word	0x00000001
        /*09ac*/ 	.word	0x00000001


	//----- nvinfo : EIATTR_CRS_STACK_SIZE
	.align		4
.L_51:
        /*09b0*/ 	.byte	0x04, 0x1e
        /*09b2*/ 	.short	(.L_53 - .L_52)
.L_52:
        /*09b4*/ 	.word	0x00000000


	//----- nvinfo : EIATTR_CBANK_PARAM_SIZE
	.align		4
.L_53:
        /*09b8*/ 	.byte	0x03, 0x19
        /*09ba*/ 	.short	0x0800


	//----- nvinfo : EIATTR_PARAM_CBANK
	.align		4
        /*09bc*/ 	.byte	0x04, 0x0a
        /*09be*/ 	.short	(.L_55 - .L_54)
	.align		4
.L_54:
        /*09c0*/ 	.word	index@(.nv.constant0._ZN7cutlass13device_kernelINS_4gemm6kernel13GemmUniversalIN4cute5tupleIJiiiiEEENS1_10collective13CollectiveMmaINS1_35MainloopSm100TmaUmmaWarpSpecializedILi3ELi2ELi4ENS5_IJNS4_1CILi1EEENSA_ILi4EEESB_EEEEENS5_IJNSA_ILi128EEESF_NSA_ILi64EEEEEENS_6half_tENS5_IJSB_llEEESI_NS5_IJlSB_lEEENS4_8TiledMMAINS4_8MMA_AtomIJNS4_20SM100_MMA_F16BF16_SSISI_SI_fLi128ELi128ELNS4_4UMMA5MajorE1ELSP_0ELNSO_7ScaleInE0ELSQ_0EEEEEENS4_6LayoutINS5_IJSB_SB_SB_EEENS5_IJNSA_ILi0EEESV_SV_EEEEENS5_IJNS4_10UnderscoreESY_SY_EEEEENS4_23SM90_TMA_LOAD_MULTICASTENS4_14ComposedLayoutINS4_7SwizzleILi3ELi4ELi3EEENS4_18smem_ptr_flag_bitsILi16EEENST_INS5_IJSG_NSA_ILi8EEEEEENS5_IJSB_SG_EEEEEEEvNS4_8identityENS4_13SM90_TMA_LOADENS12_IS14_S16_NST_INS5_IJS17_SG_EEENS5_IJSG_SB_EEEEEEEvS1C_EENS_8epilogue10collective18CollectiveEpilogueINS1J_23Sm100TmaWarpSpecializedILi4ELi2ELi32ELb1ELb0EEEJSH_NS5_IJNST_ISF_SB_EENST_INSA_ILi32EEESB_EEEEESI_SK_SI_SK_NS1J_6fusion15FusionCallbacksIS1N_NS1S_17LinearCombinationISI_fSI_fLNS_15FloatRoundStyleE2EEESH_S1R_JEEENS4_5SM1004TMEM4LOAD26SM100_TMEM_LOAD_32dp32b32xES1D_NS12_INS13_ILi2ELi4ELi3EEES16_NST_INS5_IJS17_S1P_EEENS5_IJS1P_SB_EEEEEEENS4_39AutoVectorizingCopyWithAssumedAlignmentILi128EEENS4_14SM90_TMA_STOREES26_S28_S28_EEEvvEEEEvNT_6ParamsE)
        /*09c4*/ 	.short	0x0380
        /*09c6*/ 	.short	0x0800


	//----- nvinfo : EIATTR_SW_WAR
	.align		4
.L_55:
        /*09c8*/ 	.byte	0x04, 0x36
        /*09ca*/ 	.short	(.L_57 - .L_56)
.L_56:
        /*09cc*/ 	.word	0x00000008
.L_57:


//--------------------- .nv.callgraph             --------------------------
	.section	.nv.callgraph,"",@"SHT_CUDA_CALLGRAPH"
	.align	4
	.sectionentsize	8
	.align		4
        /*0000*/ 	.word	0x00000000
	.align		4
        /*0004*/ 	.word	0xffffffff
	.align		4
        /*0008*/ 	.word	index@(_ZN7cutlass13device_kernelINS_4gemm6kernel13GemmUniversalIN4cute5tupleIJiiiiEEENS1_10collective13CollectiveMmaINS1_35MainloopSm100TmaUmmaWarpSpecializedILi3ELi2ELi4ENS5_IJNS4_1CILi1EEENSA_ILi4EEESB_EEEEENS5_IJNSA_ILi128EEESF_NSA_ILi64EEEEEENS_6half_tENS5_IJSB_llEEESI_NS5_IJlSB_lEEENS4_8TiledMMAINS4_8MMA_AtomIJNS4_20SM100_MMA_F16BF16_SSISI_SI_fLi128ELi128ELNS4_4UMMA5MajorE1ELSP_0ELNSO_7ScaleInE0ELSQ_0EEEEEENS4_6LayoutINS5_IJSB_SB_SB_EEENS5_IJNSA_ILi0EEESV_SV_EEEEENS5_IJNS4_10UnderscoreESY_SY_EEEEENS4_23SM90_TMA_LOAD_MULTICASTENS4_14ComposedLayoutINS4_7SwizzleILi3ELi4ELi3EEENS4_18smem_ptr_flag_bitsILi16EEENST_INS5_IJSG_NSA_ILi8EEEEEENS5_IJSB_SG_EEEEEEEvNS4_8identityENS4_13SM90_TMA_LOADENS12_IS14_S16_NST_INS5_IJS17_SG_EEENS5_IJSG_SB_EEEEEEEvS1C_EENS_8epilogue10collective18CollectiveEpilogueINS1J_23Sm100TmaWarpSpecializedILi4ELi2ELi32ELb1ELb0EEEJSH_NS5_IJNST_ISF_SB_EENST_INSA_ILi32EEESB_EEEEESI_SK_SI_SK_NS1J_6fusion15FusionCallbacksIS1N_NS1S_17LinearCombinationISI_fSI_fLNS_15FloatRoundStyleE2EEESH_S1R_JEEENS4_5SM1004TMEM4LOAD26SM100_TMEM_LOAD_32dp32b32xES1D_NS12_INS13_ILi2ELi4ELi3EEES16_NST_INS5_IJS17_S1P_EEENS5_IJS1P_SB_EEEEEEENS4_39AutoVectorizingCopyWithAssumedAlignmentILi128EEENS4_14SM90_TMA_STOREES26_S28_S28_EEEvvEEEEvNT_6ParamsE)
	.align		4
        /*000c*/ 	.word	index@(__assertfail)
	.align		4
        /*0010*/ 	.word	0x00000000
	.align		4
        /*0014*/ 	.word	0xfffffffe
	.align		4
        /*0018*/ 	.word	0x00000000
	.align		4
        /*001c*/ 	.word	0xfffffffd
	.align		4
        /*0020*/ 	.word	0x00000000
	.align		4
        /*0024*/ 	.word	0xfffffffc


//--------------------- .nv.constant4             --------------------------
	.section	.nv.constant4,"a",@progbits
	.align	8
	.align		8
.nv.constant4:
        /*0000*/ 	.dword	__assertfail
	.align		8
        /*0008*/ 	.dword	__unnamed_1
	.align		8
        /*0010*/ 	.dword	__unnamed_2
	.align		8
        /*0018*/ 	.dword	_ZN40_INTERNAL_d3e54982_4_k_cu_ed40e0c2_311954cuda3std3__45__cpo5beginE
	.align		8
        /*0020*/ 	.dword	_ZN40_INTERNAL_d3e54982_4_k_cu_ed40e0c2_311954cuda3std3__45__cpo3endE
	.align		8
        /*0028*/ 	.dword	_ZN40_INTERNAL_d3e54982_4_k_cu_ed40e0c2_311954cuda3std3__45__cpo6cbeginE
	.align		8
        /*0030*/ 	.dword	_ZN40_INTERNAL_d3e54982_4_k_cu_ed40e0c2_311954cuda3std3__45__cpo4cendE
	.align		8
        /*0038*/ 	.dword	_ZN40_INTERNAL_d3e54982_4_k_cu_ed40e0c2_311954cuda3std3__442_GLOBAL__N__d3e54982_4_k_cu_ed40e0c2_311956ignoreE
	.align		8
        /*0040*/ 	.dword	_ZN40_INTERNAL_d3e54982_4_k_cu_ed40e0c2_311954cuda3std3__419piecewise_constructE
	.align		8
        /*0048*/ 	.dword	_ZN40_INTERNAL_d3e54982_4_k_cu_ed40e0c2_311954cuda3std3__48in_placeE
	.align		8
        /*0050*/ 	.dword	_ZN40_INTERNAL_d3e54982_4_k_cu_ed40e0c2_311954cuda3std6ranges3__45__cpo4swapE
	.align		8
        /*0058*/ 	.dword	_ZN40_INTERNAL_d3e54982_4_k_cu_ed40e0c2_311954cuda3std6ranges3__45__cpo9iter_moveE
	.align		8
        /*0060*/ 	.dword	_ZN40_INTERNAL_d3e54982_4_k_cu_ed40e0c2_311954cute7productE
	.align		8
        /*0068*/ 	.dword	_ZN40_INTERNAL_d3e54982_4_k_cu_ed40e0c2_311954cute1_E
	.align		8
        /*0070*/ 	.dword	$str$25
	.align		8
        /*0078*/ 	.dword	$str$26
	.align		8
        /*0080*/ 	.dword	$str$27
	.align		8
        /*0088*/ 	.dword	$str$28


//--------------------- .text._ZN7cutlass13device_kernelINS_4gemm6kernel13GemmUniversalIN4cute5tupleIJiiiiEEENS1_10collective13CollectiveMmaINS1_35MainloopSm100TmaUmmaWarpSpecializedILi3ELi2ELi4ENS5_IJNS4_1CILi1EEENSA_ILi4EEESB_EEEEENS5_IJNSA_ILi128EEESF_NSA_ILi64EEEEEENS_6half_tENS5_IJSB_llEEESI_NS5_IJlSB_lEEENS4_8TiledMMAINS4_8MMA_AtomIJNS4_20SM100_MMA_F16BF16_SSISI_SI_fLi128ELi128ELNS4_4UMMA5MajorE1ELSP_0ELNSO_7ScaleInE0ELSQ_0EEEEEENS4_6LayoutINS5_IJSB_SB_SB_EEENS5_IJNSA_ILi0EEESV_SV_EEEEENS5_IJNS4_10UnderscoreESY_SY_EEEEENS4_23SM90_TMA_LOAD_MULTICASTENS4_14ComposedLayoutINS4_7SwizzleILi3ELi4ELi3EEENS4_18smem_ptr_flag_bitsILi16EEENST_INS5_IJSG_NSA_ILi8EEEEEENS5_IJSB_SG_EEEEEEEvNS4_8identityENS4_13SM90_TMA_LOADENS12_IS14_S16_NST_INS5_IJS17_SG_EEENS5_IJSG_SB_EEEEEEEvS1C_EENS_8epilogue10collective18CollectiveEpilogueINS1J_23Sm100TmaWarpSpecializedILi4ELi2ELi32ELb1ELb0EEEJSH_NS5_IJNST_ISF_SB_EENST_INSA_ILi32EEESB_EEEEESI_SK_SI_SK_NS1J_6fusion15FusionCallbacksIS1N_NS1S_17LinearCombinationISI_fSI_fLNS_15FloatRoundStyleE2EEESH_S1R_JEEENS4_5SM1004TMEM4LOAD26SM100_TMEM_LOAD_32dp32b32xES1D_NS12_INS13_ILi2ELi4ELi3EEES16_NST_INS5_IJS17_S1P_EEENS5_IJS1P_SB_EEEEEEENS4_39AutoVectorizingCopyWithAssumedAlignmentILi128EEENS4_14SM90_TMA_STOREES26_S28_S28_EEEvvEEEEvNT_6ParamsE --------------------------
	.section	.text._ZN7cutlass13device_kernelINS_4gemm6kernel13GemmUniversalIN4cute5tupleIJiiiiEEENS1_10collective13CollectiveMmaINS1_35MainloopSm100TmaUmmaWarpSpecializedILi3ELi2ELi4ENS5_IJNS4_1CILi1EEENSA_ILi4EEESB_EEEEENS5_IJNSA_ILi128EEESF_NSA_ILi64EEEEEENS_6half_tENS5_IJSB_llEEESI_NS5_IJlSB_lEEENS4_8TiledMMAINS4_8MMA_AtomIJNS4_20SM100_MMA_F16BF16_SSISI_SI_fLi128ELi128ELNS4_4UMMA5MajorE1ELSP_0ELNSO_7ScaleInE0ELSQ_0EEEEEENS4_6LayoutINS5_IJSB_SB_SB_EEENS5_IJNSA_ILi0EEESV_SV_EEEEENS5_IJNS4_10UnderscoreESY_SY_EEEEENS4_23SM90_TMA_LOAD_MULTICASTENS4_14ComposedLayoutINS4_7SwizzleILi3ELi4ELi3EEENS4_18smem_ptr_flag_bitsILi16EEENST_INS5_IJSG_NSA_ILi8EEEEEENS5_IJSB_SG_EEEEEEEvNS4_8identityENS4_13SM90_TMA_LOADENS12_IS14_S16_NST_INS5_IJS17_SG_EEENS5_IJSG_SB_EEEEEEEvS1C_EENS_8epilogue10collective18CollectiveEpilogueINS1J_23Sm100TmaWarpSpecializedILi4ELi2ELi32ELb1ELb0EEEJSH_NS5_IJNST_ISF_SB_EENST_INSA_ILi32EEESB_EEEEESI_SK_SI_SK_NS1J_6fusion15FusionCallbacksIS1N_NS1S_17LinearCombinationISI_fSI_fLNS_15FloatRoundStyleE2EEESH_S1R_JEEENS4_5SM1004TMEM4LOAD26SM100_TMEM_LOAD_32dp32b32xES1D_NS12_INS13_ILi2ELi4ELi3EEES16_NST_INS5_IJS17_S1P_EEENS5_IJS1P_SB_EEEEEEENS4_39AutoVectorizingCopyWithAssumedAlignmentILi128EEENS4_14SM90_TMA_STOREES26_S28_S28_EEEvvEEEEvNT_6ParamsE,"ax",@progbits
	.align	128
.text._ZN7cutlass13device_kernelINS_4gemm6kernel13GemmUniversalIN4cute5tupleIJiiiiEEENS1_10collective13CollectiveMmaINS1_35MainloopSm100TmaUmmaWarpSpecializedILi3ELi2ELi4ENS5_IJNS4_1CILi1EEENSA_ILi4EEESB_EEEEENS5_IJNSA_ILi128EEESF_NSA_ILi64EEEEEENS_6half_tENS5_IJSB_llEEESI_NS5_IJlSB_lEEENS4_8TiledMMAINS4_8MMA_AtomIJNS4_20SM100_MMA_F16BF16_SSISI_SI_fLi128ELi128ELNS4_4UMMA5MajorE1ELSP_0ELNSO_7ScaleInE0ELSQ_0EEEEEENS4_6LayoutINS5_IJSB_SB_SB_EEENS5_IJNSA_ILi0EEESV_SV_EEEEENS5_IJNS4_10UnderscoreESY_SY_EEEEENS4_23SM90_TMA_LOAD_MULTICASTENS4_14ComposedLayoutINS4_7SwizzleILi3ELi4ELi3EEENS4_18smem_ptr_flag_bitsILi16EEENST_INS5_IJSG_NSA_ILi8EEEEEENS5_IJSB_SG_EEEEEEEvNS4_8identityENS4_13SM90_TMA_LOADENS12_IS14_S16_NST_INS5_IJS17_SG_EEENS5_IJSG_SB_EEEEEEEvS1C_EENS_8epilogue10collective18CollectiveEpilogueINS1J_23Sm100TmaWarpSpecializedILi4ELi2ELi32ELb1ELb0EEEJSH_NS5_IJNST_ISF_SB_EENST_INSA_ILi32EEESB_EEEEESI_SK_SI_SK_NS1J_6fusion15FusionCallbacksIS1N_NS1S_17LinearCombinationISI_fSI_fLNS_15FloatRoundStyleE2EEESH_S1R_JEEENS4_5SM1004TMEM4LOAD26SM100_TMEM_LOAD_32dp32b32xES1D_NS12_INS13_ILi2ELi4ELi3EEES16_NST_INS5_IJS17_S1P_EEENS5_IJS1P_SB_EEEEEEENS4_39AutoVectorizingCopyWithAssumedAlignmentILi128EEENS4_14SM90_TMA_STOREES26_S28_S28_EEEvvEEEEvNT_6ParamsE:
        .type           _ZN7cutlass13device_kernelINS_4gemm6kernel13GemmUniversalIN4cute5tupleIJiiiiEEENS1_10collective13CollectiveMmaINS1_35MainloopSm100TmaUmmaWarpSpecializedILi3ELi2ELi4ENS5_IJNS4_1CILi1EEENSA_ILi4EEESB_EEEEENS5_IJNSA_ILi128EEESF_NSA_ILi64EEEEEENS_6half_tENS5_IJSB_llEEESI_NS5_IJlSB_lEEENS4_8TiledMMAINS4_8MMA_AtomIJNS4_20SM100_MMA_F16BF16_SSISI_SI_fLi128ELi128ELNS4_4UMMA5MajorE1ELSP_0ELNSO_7ScaleInE0ELSQ_0EEEEEENS4_6LayoutINS5_IJSB_SB_SB_EEENS5_IJNSA_ILi0EEESV_SV_EEEEENS5_IJNS4_10UnderscoreESY_SY_EEEEENS4_23SM90_TMA_LOAD_MULTICASTENS4_14ComposedLayoutINS4_7SwizzleILi3ELi4ELi3EEENS4_18smem_ptr_flag_bitsILi16EEENST_INS5_IJSG_NSA_ILi8EEEEEENS5_IJSB_SG_EEEEEEEvNS4_8identityENS4_13SM90_TMA_LOADENS12_IS14_S16_NST_INS5_IJS17_SG_EEENS5_IJSG_SB_EEEEEEEvS1C_EENS_8epilogue10collective18CollectiveEpilogueINS1J_23Sm100TmaWarpSpecializedILi4ELi2ELi32ELb1ELb0EEEJSH_NS5_IJNST_ISF_SB_EENST_INSA_ILi32EEESB_EEEEESI_SK_SI_SK_NS1J_6fusion15FusionCallbacksIS1N_NS1S_17LinearCombinationISI_fSI_fLNS_15FloatRoundStyleE2EEESH_S1R_JEEENS4_5SM1004TMEM4LOAD26SM100_TMEM_LOAD_32dp32b32xES1D_NS12_INS13_ILi2ELi4ELi3EEES16_NST_INS5_IJS17_S1P_EEENS5_IJS1P_SB_EEEEEEENS4_39AutoVectorizingCopyWithAssumedAlignmentILi128EEENS4_14SM90_TMA_STOREES26_S28_S28_EEEvvEEEEvNT_6ParamsE,@function
        .size           _ZN7cutlass13device_kernelINS_4gemm6kernel13GemmUniversalIN4cute5tupleIJiiiiEEENS1_10collective13CollectiveMmaINS1_35MainloopSm100TmaUmmaWarpSpecializedILi3ELi2ELi4ENS5_IJNS4_1CILi1EEENSA_ILi4EEESB_EEEEENS5_IJNSA_ILi128EEESF_NSA_ILi64EEEEEENS_6half_tENS5_IJSB_llEEESI_NS5_IJlSB_lEEENS4_8TiledMMAINS4_8MMA_AtomIJNS4_20SM100_MMA_F16BF16_SSISI_SI_fLi128ELi128ELNS4_4UMMA5MajorE1ELSP_0ELNSO_7ScaleInE0ELSQ_0EEEEEENS4_6LayoutINS5_IJSB_SB_SB_EEENS5_IJNSA_ILi0EEESV_SV_EEEEENS5_IJNS4_10UnderscoreESY_SY_EEEEENS4_23SM90_TMA_LOAD_MULTICASTENS4_14ComposedLayoutINS4_7SwizzleILi3ELi4ELi3EEENS4_18smem_ptr_flag_bitsILi16EEENST_INS5_IJSG_NSA_ILi8EEEEEENS5_IJSB_SG_EEEEEEEvNS4_8identityENS4_13SM90_TMA_LOADENS12_IS14_S16_NST_INS5_IJS17_SG_EEENS5_IJSG_SB_EEEEEEEvS1C_EENS_8epilogue10collective18CollectiveEpilogueINS1J_23Sm100TmaWarpSpecializedILi4ELi2ELi32ELb1ELb0EEEJSH_NS5_IJNST_ISF_SB_EENST_INSA_ILi32EEESB_EEEEESI_SK_SI_SK_NS1J_6fusion15FusionCallbacksIS1N_NS1S_17LinearCombinationISI_fSI_fLNS_15FloatRoundStyleE2EEESH_S1R_JEEENS4_5SM1004TMEM4LOAD26SM100_TMEM_LOAD_32dp32b32xES1D_NS12_INS13_ILi2ELi4ELi3EEES16_NST_INS5_IJS17_S1P_EEENS5_IJS1P_SB_EEEEEEENS4_39AutoVectorizingCopyWithAssumedAlignmentILi128EEENS4_14SM90_TMA_STOREES26_S28_S28_EEEvvEEEEvNT_6ParamsE,(.L_x_180 - _ZN7cutlass13device_kernelINS_4gemm6kernel13GemmUniversalIN4cute5tupleIJiiiiEEENS1_10collective13CollectiveMmaINS1_35MainloopSm100TmaUmmaWarpSpecializedILi3ELi2ELi4ENS5_IJNS4_1CILi1EEENSA_ILi4EEESB_EEEEENS5_IJNSA_ILi128EEESF_NSA_ILi64EEEEEENS_6half_tENS5_IJSB_llEEESI_NS5_IJlSB_lEEENS4_8TiledMMAINS4_8MMA_AtomIJNS4_20SM100_MMA_F16BF16_SSISI_SI_fLi128ELi128ELNS4_4UMMA5MajorE1ELSP_0ELNSO_7ScaleInE0ELSQ_0EEEEEENS4_6LayoutINS5_IJSB_SB_SB_EEENS5_IJNSA_ILi0EEESV_SV_EEEEENS5_IJNS4_10UnderscoreESY_SY_EEEEENS4_23SM90_TMA_LOAD_MULTICASTENS4_14ComposedLayoutINS4_7SwizzleILi3ELi4ELi3EEENS4_18smem_ptr_flag_bitsILi16EEENST_INS5_IJSG_NSA_ILi8EEEEEENS5_IJSB_SG_EEEEEEEvNS4_8identityENS4_13SM90_TMA_LOADENS12_IS14_S16_NST_INS5_IJS17_SG_EEENS5_IJSG_SB_EEEEEEEvS1C_EENS_8epilogue10collective18CollectiveEpilogueINS1J_23Sm100TmaWarpSpecializedILi4ELi2ELi32ELb1ELb0EEEJSH_NS5_IJNST_ISF_SB_EENST_INSA_ILi32EEESB_EEEEESI_SK_SI_SK_NS1J_6fusion15FusionCallbacksIS1N_NS1S_17LinearCombinationISI_fSI_fLNS_15FloatRoundStyleE2EEESH_S1R_JEEENS4_5SM1004TMEM4LOAD26SM100_TMEM_LOAD_32dp32b32xES1D_NS12_INS13_ILi2ELi4ELi3EEES16_NST_INS5_IJS17_S1P_EEENS5_IJS1P_SB_EEEEEEENS4_39AutoVectorizingCopyWithAssumedAlignmentILi128EEENS4_14SM90_TMA_STOREES26_S28_S28_EEEvvEEEEvNT_6ParamsE)
        .other          _ZN7cutlass13device_kernelINS_4gemm6kernel13GemmUniversalIN4cute5tupleIJiiiiEEENS1_10collective13CollectiveMmaINS1_35MainloopSm100TmaUmmaWarpSpecializedILi3ELi2ELi4ENS5_IJNS4_1CILi1EEENSA_ILi4EEESB_EEEEENS5_IJNSA_ILi128EEESF_NSA_ILi64EEEEEENS_6half_tENS5_IJSB_llEEESI_NS5_IJlSB_lEEENS4_8TiledMMAINS4_8MMA_AtomIJNS4_20SM100_MMA_F16BF16_SSISI_SI_fLi128ELi128ELNS4_4UMMA5MajorE1ELSP_0ELNSO_7ScaleInE0ELSQ_0EEEEEENS4_6LayoutINS5_IJSB_SB_SB_EEENS5_IJNSA_ILi0EEESV_SV_EEEEENS5_IJNS4_10UnderscoreESY_SY_EEEEENS4_23SM90_TMA_LOAD_MULTICASTENS4_14ComposedLayoutINS4_7SwizzleILi3ELi4ELi3EEENS4_18smem_ptr_flag_bitsILi16EEENST_INS5_IJSG_NSA_ILi8EEEEEENS5_IJSB_SG_EEEEEEEvNS4_8identityENS4_13SM90_TMA_LOADENS12_IS14_S16_NST_INS5_IJS17_SG_EEENS5_IJSG_SB_EEEEEEEvS1C_EENS_8epilogue10collective18CollectiveEpilogueINS1J_23Sm100TmaWarpSpecializedILi4ELi2ELi32ELb1ELb0EEEJSH_NS5_IJNST_ISF_SB_EENST_INSA_ILi32EEESB_EEEEESI_SK_SI_SK_NS1J_6fusion15FusionCallbacksIS1N_NS1S_17LinearCombinationISI_fSI_fLNS_15FloatRoundStyleE2EEESH_S1R_JEEENS4_5SM1004TMEM4LOAD26SM100_TMEM_LOAD_32dp32b32xES1D_NS12_INS13_ILi2ELi4ELi3EEES16_NST_INS5_IJS17_S1P_EEENS5_IJS1P_SB_EEEEEEENS4_39AutoVectorizingCopyWithAssumedAlignmentILi128EEENS4_14SM90_TMA_STOREES26_S28_S28_EEEvvEEEEvNT_6ParamsE,@"STO_CUDA_ENTRY STV_DEFAULT"
_ZN7cutlass13device_kernelINS_4gemm6kernel13GemmUniversalIN4cute5tupleIJiiiiEEENS1_10collective13CollectiveMmaINS1_35MainloopSm100TmaUmmaWarpSpecializedILi3ELi2ELi4ENS5_IJNS4_1CILi1EEENSA_ILi4EEESB_EEEEENS5_IJNSA_ILi128EEESF_NSA_ILi64EEEEEENS_6half_tENS5_IJSB_llEEESI_NS5_IJlSB_lEEENS4_8TiledMMAINS4_8MMA_AtomIJNS4_20SM100_MMA_F16BF16_SSISI_SI_fLi128ELi128ELNS4_4UMMA5MajorE1ELSP_0ELNSO_7ScaleInE0ELSQ_0EEEEEENS4_6LayoutINS5_IJSB_SB_SB_EEENS5_IJNSA_ILi0EEESV_SV_EEEEENS5_IJNS4_10UnderscoreESY_SY_EEEEENS4_23SM90_TMA_LOAD_MULTICASTENS4_14ComposedLayoutINS4_7SwizzleILi3ELi4ELi3EEENS4_18smem_ptr_flag_bitsILi16EEENST_INS5_IJSG_NSA_ILi8EEEEEENS5_IJSB_SG_EEEEEEEvNS4_8identityENS4_13SM90_TMA_LOADENS12_IS14_S16_NST_INS5_IJS17_SG_EEENS5_IJSG_SB_EEEEEEEvS1C_EENS_8epilogue10collective18CollectiveEpilogueINS1J_23Sm100TmaWarpSpecializedILi4ELi2ELi32ELb1ELb0EEEJSH_NS5_IJNST_ISF_SB_EENST_INSA_ILi32EEESB_EEEEESI_SK_SI_SK_NS1J_6fusion15FusionCallbacksIS1N_NS1S_17LinearCombinationISI_fSI_fLNS_15FloatRoundStyleE2EEESH_S1R_JEEENS4_5SM1004TMEM4LOAD26SM100_TMEM_LOAD_32dp32b32xES1D_NS12_INS13_ILi2ELi4ELi3EEES16_NST_INS5_IJS17_S1P_EEENS5_IJS1P_SB_EEEEEEENS4_39AutoVectorizingCopyWithAssumedAlignmentILi128EEENS4_14SM90_TMA_STOREES26_S28_S28_EEEvvEEEEvNT_6ParamsE:
[----:B------:R-:W1:Y:S01]  /*0000*/  LDC R1, c[0x0][0x37c] ;  /* 0x0000df00ff017b82 */ /* 0x000e620000000800 */
[----:B------:R-:W2:Y:S01]  /*0010*/  S2R R101, SR_TID.X ;  /* 0x0000000000657919 */ /* 0x000ea20000002100 */
[----:B------:R-:W3:Y:S01]  /*0020*/  LDCU.64 UR6, c[0x0][0x890] ;  /* 0x00011200ff0677ac */ /* 0x000ee20008000a00 */
[----:B------:R-:W-:Y:S02]  /*0030*/  PRMT R88, RZ, 0x7610, R88 ;  /* 0x00007610ff587816 */ /* 0x000fe40000000058 */
[----:B------:R-:W-:Y:S01]  /*0040*/  ELECT P6, URZ, PT ;  /* 0x0000000000ff782f */ /* 0x000fe200038c0000 */
[----:B------:R-:W4:Y:S01]  /*0050*/  LDCU.64 UR46, c[0x0][0x358] ;  /* 0x00006b00ff2e77ac */ /* 0x000f220008000a00 */
[----:B---3--:R-:W-:-:S04]  /*0060*/  UISETP.NE.U32.AND UP0, UPT, UR6, URZ, UPT ;  /* 0x000000ff0600728c */ /* 0x008fc8000bf05070 */
[----:B------:R-:W-:Y:S01]  /*0070*/  UISETP.NE.AND.EX UP0, UPT, UR7, URZ, UPT, UP0 ;  /* 0x000000ff0700728c */ /* 0x000fe2000bf05300 */
[----:B--2---:R-:W-:-:S05]  /*0080*/  SHF.R.U32.HI R92, RZ, 0x5, R101 ;  /* 0x00000005ff5c7819 */ /* 0x004fca0000011665 */
[----:B------:R-:W2:Y:S02]  /*0090*/  SHFL.IDX PT, R0, R92, RZ, 0x1f ;  /* 0x00001fff5c007589 */ /* 0x000ea400000e0000 */
[----:B--2---:R-:W-:Y:S01]  /*00a0*/  R2UR UR5, R0 ;  /* 0x00000000000572ca */ /* 0x004fe200000e0000 */
[----:B-1--4-:R-:W-:-:S14]  /*00b0*/  BRA.U UP0, `(.L_x_0) ;  /* 0x00000001002c7547 */ /* 0x012fdc000b800000 */
[----:B------:R-:W1:Y:S02]  /*00c0*/  LDCU.64 UR8, c[0x0][0x888] ;  /* 0x00011100ff0877ac */ /* 0x000e640008000a00 */
[----:B-1----:R-:W-:-:S04]  /*00d0*/  UISETP.NE.U32.AND UP0, UPT, UR8, URZ, UPT ;  /* 0x000000ff0800728c */ /* 0x002fc8000bf05070 */
[----:B------:R-:W-:-:S09]  /*00e0*/  UISETP.NE.AND.EX UP0, UPT, UR9, URZ, UPT, UP0 ;  /* 0x000000ff0900728c */ /* 0x000fd2000bf05300 */
[----:B------:R-:W-:Y:S05]  /*00f0*/  BRA.U !UP0, `(.L_x_1) ;  /* 0x0000000108107547 */ /* 0x000fea000b800000 */
[----:B------:R-:W1:Y:S02]  /*0100*/  LDC.64 R2, c[0x0][0x888] ;  /* 0x00022200ff027b82 */ /* 0x000e640000000a00 */
[----:B-1----:R1:W5:Y:S01]  /*0110*/  LDG.E R49, desc[UR46][R2.64] ;  /* 0x0000002e02317981 */ /* 0x002362000c1e1900 */
[----:B------:R-:W-:Y:S01]  /*0120*/  HFMA2 R88, -RZ, RZ, 0, 5.9604644775390625e-08 ;  /* 0x00000001ff587431 */ /* 0x000fe200000001ff */
[----:B------:R-:W-:Y:S05]  /*0130*/  BRA `(.L_x_0) ;  /* 0x00000000000c7947 */ /* 0x000fea0003800000 */
.L_x_1:
[----:B------:R-:W1:Y:S01]  /*0140*/  LDCU UR4, c[0x0][0x880] ;  /* 0x00011000ff0477ac */ /* 0x000e620008000800 */
[----:B------:R-:W-:Y:S01]  /*0150*/  HFMA2 R88, -RZ, RZ, 0, 5.9604644775390625e-08 ;  /* 0x00000001ff587431 */ /* 0x000fe200000001ff */
[----:B-1----:R-:W-:Y:S02]  /*0160*/  MOV R49, UR4 ;  /* 0x0000000400317c02 */ /* 0x002fe40008000f00 */
.L_x_0:
[----:B------:R-:W2:Y:S02]  /*0170*/  LDCU.64 UR8, c[0x0][0x8b0] ;  /* 0x00011600ff0877ac */ /* 0x000ea40008000a00 */
[----:B--2---:R-:W-:-:S04]  /*0180*/  UISETP.NE.U32.AND UP0, UPT, UR8, URZ, UPT ;  /* 0x000000ff0800728c */ /* 0x004fc8000bf05070 */
[----:B------:R-:W-:-:S09]  /*0190*/  UISETP.NE.AND.EX UP0, UPT, UR9, URZ, UPT, UP0 ;  /* 0x000000ff0900728c */ /* 0x000fd2000bf05300 */
[----:B------:R-:W-:Y:S05]  /*01a0*/  BRA.U UP0, `(.L_x_2) ;  /* 0x0000000100247547 */ /* 0x000fea000b800000 */
[----:B------:R-:W2:Y:S02]  /*01b0*/  LDCU.64 UR8, c[0x0][0x8a8] ;  /* 0x00011500ff0877ac */ /* 0x000ea40008000a00 */
[----:B--2---:R-:W-:-:S04]  /*01c0*/  UISETP.NE.U32.AND UP0, UPT, UR8, URZ, UPT ;  /* 0x000000ff0800728c */ /* 0x004fc8000bf05070 */
[----:B------:R-:W-:-:S09]  /*01d0*/  UISETP.NE.AND.EX UP0, UPT, UR9, URZ, UPT, UP0 ;  /* 0x000000ff0900728c */ /* 0x000fd2000bf05300 */
[----:B------:R-:W-:Y:S05]  /*01e0*/  BRA.U !UP0, `(.L_x_3) ;  /* 0x00000001080c7547 */ /* 0x000fea000b800000 */
[----:B-1----:R-:W1:Y:S02]  /*01f0*/  LDC.64 R2, c[0x0][0x8a8] ;  /* 0x00022a00ff027b82 */ /* 0x002e640000000a00 */
[----:B-1----:R2:W5:Y:S01]  /*0200*/  LDG.E R47, desc[UR46][R2.64] ;  /* 0x0000002e022f7981 */ /* 0x002562000c1e1900 */
[----:B------:R-:W-:Y:S05]  /*0210*/  BRA `(.L_x_2) ;  /* 0x0000000000087947 */ /* 0x000fea0003800000 */
.L_x_3:
[----:B------:R-:W2:Y:S02]  /*0220*/  LDCU UR4, c[0x0][0x8a0] ;  /* 0x00011400ff0477ac */ /* 0x000ea40008000800 */
[----:B--2---:R-:W-:Y:S02]  /*0230*/  MOV R47, UR4 ;  /* 0x00000004002f7c02 */ /* 0x004fe40008000f00 */
.L_x_2:
[----:B------:R-:W-:Y:S01]  /*0240*/  IMAD.U32 R0, RZ, RZ, UR5 ;  /* 0x00000005ff007e24 */ /* 0x000fe2000f8e00ff */
[----:B------:R-:W-:Y:S04]  /*0250*/  BSSY.RECONVERGENT B0, `(.L_x_4) ;  /* 0x000000c000007945 */ /* 0x000fe80003800200 */
[C---:B------:R-:W-:Y:S02]  /*0260*/  ISETP.NE.OR P1, PT, R0.reuse, 0x1, !P6 ;  /* 0x000000010000780c */ /* 0x040fe40007725670 */
[----:B------:R-:W-:-:S11]  /*0270*/  ISETP.NE.OR P0, PT, R0, 0x3, !P6 ;  /* 0x000000030000780c */ /* 0x000fd60007705670 */
[----:B------:R-:W-:Y:S05]  /*0280*/  @P1 BRA `(.L_x_5) ;  /* 0x0000000000201947 */ /* 0x000fea0003800000 */
[----:B------:R-:W3:Y:S02]  /*0290*/  LDCU.64 UR8, c[0x0][0x348] ;  /* 0x00006900ff0877ac */ /* 0x000ee40008000a00 */
[----:B---3--:R-:W-:Y:S02]  /*02a0*/  UIADD3 UR10, UP1, UPT, UR8, 0x80, URZ ;  /* 0x00000080080a7890 */ /* 0x008fe4000ff3e0ff */
[----:B------:R-:W-:Y:S02]  /*02b0*/  UIADD3 UR8, UP0, UPT, UR8, 0x180, URZ ;  /* 0x0000018008087890 */ /* 0x000fe4000ff1e0ff */
[----:B------:R-:W-:Y:S02]  /*02c0*/  UIADD3.X UR11, UPT, UPT, URZ, UR9, URZ, UP1, !UPT ;  /* 0x00000009ff0b7290 */ /* 0x000fe40008ffe4ff */
[----:B------:R-:W-:-:S07]  /*02d0*/  UIADD3.X UR9, UPT, UPT, URZ, UR9, URZ, UP0, !UPT ;  /* 0x00000009ff097290 */ /* 0x000fce00087fe4ff */
[----:B------:R3:W-:Y:S02]  /*02e0*/  UTMACCTL.PF [UR10] ;  /* 0x000000000a0079b9 */ /* 0x0007e40008040000 */
[----:B------:R3:W-:Y:S02]  /*02f0*/  UTMACCTL.PF [UR8] ;  /* 0x00000000080079b9 */ /* 0x0007e40008040000 */
[----:B---3--:R-:W-:Y:S01]  /*0300*/  NOP ;  /* 0x0000000000007918 */ /* 0x008fe20000000000 */
.L_x_5:
[----:B------:R-:W-:Y:S05]  /*0310*/  BSYNC.RECONVERGENT B0 ;  /* 0x0000000000007941 */ /* 0x000fea0003800200 */
.L_x_4:
[----:B------:R-:W-:Y:S04]  /*0320*/  BSSY.RECONVERGENT B0, `(.L_x_6) ;  /* 0x000000a000007945 */ /* 0x000fe80003800200 */
        /* <DEDUP_REMOVED lines=9> */
.L_x_7:
[----:B------:R-:W-:Y:S05]  /*03c0*/  BSYNC.RECONVERGENT B0 ;  /* 0x0000000000007941 */ /* 0x000fea0003800200 */
.L_x_6:
[----:B------:R-:W3:Y:S01]  /*03d0*/  LDCU.64 UR8, c[0x0][0x888] ;  /* 0x00011100ff0877ac */ /* 0x000ee20008000a00 */
[----:B------:R-:W-:Y:S02]  /*03e0*/  UISETP.EQ.U32.AND UP1, UPT, UR6, URZ, UPT ;  /* 0x000000ff0600728c */ /* 0x000fe4000bf22070 */
[----:B------:R-:W-:Y:S02]  /*03f0*/  UPLOP3.LUT UP4, UPT, UPT, UPT, UPT, 0x80, 0x8 ;  /* 0x000000000008789c */ /* 0x000fe40003f8f070 */
[----:B---3--:R-:W-:-:S04]  /*0400*/  UISETP.NE.U32.AND UP0, UPT, UR8, URZ, UPT ;  /* 0x000000ff0800728c */ /* 0x008fc8000bf05070 */
[----:B------:R-:W-:-:S04]  /*0410*/  UISETP.NE.AND.EX UP0, UPT, UR9, URZ, UPT, UP0 ;  /* 0x000000ff0900728c */ /* 0x000fc8000bf05300 */
[----:B------:R-:W-:-:S04]  /*0420*/  UISETP.EQ.OR.EX UP2, UPT, UR7, URZ, !UP0, UP1 ;  /* 0x000000ff0700728c */ /* 0x000fc8000c742710 */
[----:B------:R-:W-:-:S05]  /*0430*/  UP2UR UR50, UPR, URZ, 0x4 ;  /* 0x00000004ff327883 */ /* 0x000fca0008000000 */
[----:B------:R-:W-:Y:S07]  /*0440*/  BRA.U !UP2, `(.L_x_8) ;  /* 0x000000010a207547 */ /* 0x000fee000b800000 */
[----:B------:R-:W-:Y:S01]  /*0450*/  UISETP.NE.U32.AND UP1, UPT, UR6, URZ, UPT ;  /* 0x000000ff0600728c */ /* 0x000fe2000bf25070 */
[----:B-----5:R-:W-:Y:S01]  /*0460*/  FSETP.NEU.AND P0, PT, R49, RZ, PT ;  /* 0x000000ff3100720b */ /* 0x020fe20003f0d000 */
[----:B------:R-:W-:Y:S02]  /*0470*/  USEL UR4, URZ, 0xffffffff, UP0 ;  /* 0xffffffffff047887 */ /* 0x000fe40008000000 */
[----:B------:R-:W-:-:S10]  /*0480*/  UISETP.NE.AND.EX UP1, UPT, UR7, URZ, UPT, UP1 ;  /* 0x000000ff0700728c */ /* 0x000fd4000bf25310 */
[----:B------:R-:W-:Y:S01]  /*0490*/  VOTEU.ANY UP0, P0 ;  /* 0x0000000000ff7886 */ /* 0x000fe20000000100 */
[----:B------:R-:W-:-:S04]  /*04a0*/  @!UP1 USEL UR4, URZ, 0xffffffff, UP0 ;  /* 0xffffffffff049887 */ /* 0x000fc80008000000 */
[----:B------:R-:W-:-:S04]  /*04b0*/  ULOP3.LUT UR4, UR4, 0x1, URZ, 0xc0, !UPT ;  /* 0x0000000104047892 */ /* 0x000fc8000f8ec0ff */
[----:B------:R-:W-:-:S11]  /*04c0*/  UISETP.NE.U32.AND UP4, UPT, UR4, 0x1, UPT ;  /* 0x000000010400788c */ /* 0x000fd6000bf85070 */
.L_x_8:
[----:B-12---:R-:W1:Y:S01]  /*04d0*/  SHFL.IDX PT, R2, R92, RZ, 0x1f ;  /* 0x00001fff5c027589 */ /* 0x006e6200000e0000 */
[----:B------:R-:W-:-:S04]  /*04e0*/  UISETP.NE.AND UP0, UPT, UR5, 0x2, UPT ;  /* 0x000000020500788c */ /* 0x000fc8000bf05270 */
[----:B------:R-:W-:Y:S01]  /*04f0*/  USEL UR7, URZ, 0x1, UP0 ;  /* 0x00000001ff077887 */ /* 0x000fe20008000000 */
[----:B-1----:R-:W-:-:S13]  /*0500*/  ISETP.NE.AND P0, PT, R2, RZ, PT ;  /* 0x000000ff0200720c */ /* 0x002fda0003f05270 */
[----:B------:R-:W-:Y:S05]  /*0510*/  @P0 BRA `(.L_x_9) ;  /* 0x0000000000500947 */ /* 0x000fea0003800000 */
[----:B------:R-:W1:Y:S01]  /*0520*/  S2UR UR8, SR_CgaCtaId ;  /* 0x00000000000879c3 */ /* 0x000e620000008800 */
[----:B------:R-:W-:Y:S01]  /*0530*/  UMOV UR9, 0x400 ;  /* 0x0000040000097882 */ /* 0x000fe20000000000 */
[----:B------:R-:W-:Y:S01]  /*0540*/  UMOV UR6, 0x1 ;  /* 0x0000000100067882 */ /* 0x000fe20000000000 */
[----:B------:R-:W-:Y:S01]  /*0550*/  UMOV UR4, 0x4 ;  /* 0x0000000400047882 */ /* 0x000fe20000000000 */
[----:B------:R-:W-:-:S04]  /*0560*/  UIADD3 UR10, UPT, UPT, -UR6, 0x100000, URZ ;  /* 0x00100000060a7890 */ /* 0x000fc8000fffe1ff */
[----:B------:R-:W-:Y:S02]  /*0570*/  USHF.L.U32 UR11, UR10, 0xb, URZ ;  /* 0x0000000b0a0b7899 */ /* 0x000fe400080006ff */
[----:B------:R-:W-:Y:S02]  /*0580*/  USHF.L.U32 UR10, UR10, 0x1, URZ ;  /* 0x000000010a0a7899 */ /* 0x000fe400080006ff */
[----:B------:R-:W-:-:S04]  /*0590*/  UIADD3 UR12, UPT, UPT, -UR4, 0x100000, URZ ;  /* 0x00100000040c7890 */ /* 0x000fc8000fffe1ff */
[----:B------:R-:W-:Y:S02]  /*05a0*/  USHF.L.U32 UR13, UR12, 0xb, URZ ;  /* 0x0000000b0c0d7899 */ /* 0x000fe400080006ff */
[----:B------:R-:W-:Y:S01]  /*05b0*/  USHF.L.U32 UR12, UR12, 0x1, URZ ;  /* 0x000000010c0c7899 */ /* 0x000fe200080006ff */
[----:B------:R-:W-:Y:S01]  /*05c0*/  ELECT P0, URZ, PT ;  /* 0x0000000000ff782f */ /* 0x000fe20003800000 */
[----:B-1----:R-:W-:Y:S01]  /*05d0*/  ULEA UR8, UR8, UR9, 0x18 ;  /* 0x0000000908087291 */ /* 0x002fe2000f8ec0ff */
[----:B------:R-:W1:Y:S11]  /*05e0*/  FENCE.VIEW.ASYNC.S ;  /* 0x00000000000073c6 */ /* 0x000e760000000000 */
[----:B-1----:R1:W2:Y:S01]  /*05f0*/  SYNCS.EXCH.64 URZ, [UR8], UR10 ;  /* 0x0000000a08ff75b2 */ /* 0x0022a20008000100 */
[----:B------:R1:W3:Y:S01]  /*0600*/  SYNCS.EXCH.64 URZ, [UR8+0x18], UR12 ;  /* 0x0000180c08ff75b2 */ /* 0x0002e20008000100 */
[----:B------:R1:W4:Y:S01]  /*0610*/  SYNCS.EXCH.64 URZ, [UR8+0x8], UR10 ;  /* 0x0000080a08ff75b2 */ /* 0x0003220008000100 */
[----:B------:R1:W1:Y:S01]  /*0620*/  SYNCS.EXCH.64 URZ, [UR8+0x20], UR12 ;  /* 0x0000200c08ff75b2 */ /* 0x0002620008000100 */
[----:B------:R1:W1:Y:S01]  /*0630*/  SYNCS.EXCH.64 URZ, [UR8+0x10], UR10 ;  /* 0x0000100a08ff75b2 */ /* 0x0002620008000100 */
[----:B------:R1:W1:Y:S01]  /*0640*/  SYNCS.EXCH.64 URZ, [UR8+0x28], UR12 ;  /* 0x0000280c08ff75b2 */ /* 0x0002620008000100 */
[----:B------:R-:W-:Y:S01]  /*0650*/  NOP ;  /* 0x0000000000007918 */ /* 0x000fe20000000000 */
.L_x_9:
[----:B------:R-:W2:Y:S01]  /*0660*/  SHFL.IDX PT, R2, R92, RZ, 0x1f ;  /* 0x00001fff5c027589 */ /* 0x000ea200000e0000 */
[----:B------:R-:W-:Y:S01]  /*0670*/  NOP ;  /* 0x0000000000007918 */ /* 0x000fe20000000000 */
[----:B--2---:R-:W-:-:S13]  /*0680*/  ISETP.NE.AND P0, PT, R2, 0x1, PT ;  /* 0x000000010200780c */ /* 0x004fda0003f05270 */
[----:B------:R-:W-:Y:S05]  /*0690*/  @P0 BRA `(.L_x_10) ;  /* 0x0000000000580947 */ /* 0x000fea0003800000 */
[----:B-1----:R-:W1:Y:S01]  /*06a0*/  S2UR UR8, SR_CgaCtaId ;  /* 0x00000000000879c3 */ /* 0x002e620000008800 */
        /* <DEDUP_REMOVED lines=12> */
[----:B-1----:R2:W1:Y:S01]  /*0770*/  SYNCS.EXCH.64 URZ, [UR8+0x30], UR10 ;  /* 0x0000300a08ff75b2 */ /* 0x0024620008000100 */
[----:B------:R2:W1:Y:S01]  /*0780*/  SYNCS.EXCH.64 URZ, [UR8+0x50], UR12 ;  /* 0x0000500c08ff75b2 */ /* 0x0004620008000100 */
[----:B------:R2:W1:Y:S01]  /*0790*/  SYNCS.EXCH.64 URZ, [UR8+0x38], UR10 ;  /* 0x0000380a08ff75b2 */ /* 0x0004620008000100 */
[----:B------:R2:W1:Y:S01]  /*07a0*/  SYNCS.EXCH.64 URZ, [UR8+0x58], UR12 ;  /* 0x0000580c08ff75b2 */ /* 0x0004620008000100 */
[----:B------:R2:W1:Y:S01]  /*07b0*/  SYNCS.EXCH.64 URZ, [UR8+0x40], UR10 ;  /* 0x0000400a08ff75b2 */ /* 0x0004620008000100 */
[----:B------:R2:W1:Y:S01]  /*07c0*/  SYNCS.EXCH.64 URZ, [UR8+0x60], UR12 ;  /* 0x0000600c08ff75b2 */ /* 0x0004620008000100 */
[----:B------:R2:W1:Y:S01]  /*07d0*/  SYNCS.EXCH.64 URZ, [UR8+0x48], UR10 ;  /* 0x0000480a08ff75b2 */ /* 0x0004620008000100 */
[----:B------:R2:W1:Y:S02]  /*07e0*/  SYNCS.EXCH.64 URZ, [UR8+0x68], UR12 ;  /* 0x0000680c08ff75b2 */ /* 0x0004640008000100 */
[----:B--2---:R-:W-:Y:S01]  /*07f0*/  NOP ;  /* 0x0000000000007918 */ /* 0x004fe20000000000 */
.L_x_10:
[----:B------:R-:W2:Y:S01]  /*0800*/  SHFL.IDX PT, R2, R92, RZ, 0x1f ;  /* 0x00001fff5c027589 */ /* 0x000ea200000e0000 */
[----:B------:R-:W-:Y:S01]  /*0810*/  NOP ;  /* 0x0000000000007918 */ /* 0x000fe20000000000 */
[----:B--2---:R-:W-:-:S13]  /*0820*/  ISETP.NE.AND P0, PT, R2, 0x3, PT ;  /* 0x000000030200780c */ /* 0x004fda0003f05270 */
[----:B------:R-:W-:Y:S05]  /*0830*/  @P0 BRA `(.L_x_11) ;  /* 0x0000000000300947 */ /* 0x000fea0003800000 */
[----:B------:R-:W2:Y:S01]  /*0840*/  S2UR UR6, SR_CgaCtaId ;  /* 0x00000000000679c3 */ /* 0x000ea20000008800 */
[----:B-1----:R-:W-:Y:S01]  /*0850*/  UMOV UR8, 0x400 ;  /* 0x0000040000087882 */ /* 0x002fe20000000000 */
[----:B------:R-:W-:Y:S01]  /*0860*/  UMOV UR4, 0x20 ;  /* 0x0000002000047882 */ /* 0x000fe20000000000 */
[----:B------:R-:W-:Y:S01]  /*0870*/  ELECT P0, URZ, PT ;  /* 0x0000000000ff782f */ /* 0x000fe20003800000 */
[----:B--2---:R-:W-:Y:S02]  /*0880*/  ULEA UR6, UR6, UR8, 0x18 ;  /* 0x0000000806067291 */ /* 0x004fe4000f8ec0ff */
[----:B------:R-:W-:-:S04]  /*0890*/  UIADD3 UR8, UPT, UPT, -UR4, 0x100000, URZ ;  /* 0x0010000004087890 */ /* 0x000fc8000fffe1ff */
[----:B------:R-:W-:Y:S02]  /*08a0*/  USHF.L.U32 UR9, UR8, 0xb, URZ ;  /* 0x0000000b08097899 */ /* 0x000fe400080006ff */
[----:B------:R-:W-:Y:S01]  /*08b0*/  USHF.L.U32 UR8, UR8, 0x1, URZ ;  /* 0x0000000108087899 */ /* 0x000fe200080006ff */
[----:B------:R-:W1:Y:S11]  /*08c0*/  FENCE.VIEW.ASYNC.S ;  /* 0x00000000000073c6 */ /* 0x000e760000000000 */
[----:B-1----:R2:W1:Y:S01]  /*08d0*/  SYNCS.EXCH.64 URZ, [UR6+0x70], UR8 ;  /* 0x0000700806ff75b2 */ /* 0x0024620008000100 */
[----:B------:R2:W1:Y:S02]  /*08e0*/  SYNCS.EXCH.64 URZ, [UR6+0x78], UR8 ;  /* 0x0000780806ff75b2 */ /* 0x0004640008000100 */
[----:B--2---:R-:W-:Y:S01]  /*08f0*/  NOP ;  /* 0x0000000000007918 */ /* 0x004fe20000000000 */
.L_x_11:
[----:B------:R-:W2:Y:S01]  /*0900*/  SHFL.IDX PT, R2, R92, RZ, 0x1f ;  /* 0x00001fff5c027589 */ /* 0x000ea200000e0000 */
[----:B------:R-:W-:Y:S01]  /*0910*/  NOP ;  /* 0x0000000000007918 */ /* 0x000fe20000000000 */
[----:B--2---:R-:W-:-:S13]  /*0920*/  ISETP.NE.AND P0, PT, R2, 0x4, PT ;  /* 0x000000040200780c */ /* 0x004fda0003f05270 */
[----:B------:R-:W-:Y:S05]  /*0930*/  @P0 BRA `(.L_x_12) ;  /* 0x00000000004c0947 */ /* 0x000fea0003800000 */
[----:B------:R-:W2:Y:S01]  /*0940*/  S2UR UR6, SR_CgaCtaId ;  /* 0x00000000000679c3 */ /* 0x000ea20000008800 */
[----:B------:R-:W-:Y:S01]  /*0950*/  UMOV UR9, 0x3a0 ;  /* 0x000003a000097882 */ /* 0x000fe20000000000 */
[----:B-1----:R-:W-:Y:S01]  /*0960*/  UMOV UR8, 0x400 ;  /* 0x0000040000087882 */ /* 0x002fe20000000000 */
[----:B------:R-:W-:Y:S01]  /*0970*/  USEL UR9, UR9, 0x320, UP4 ;  /* 0x0000032009097887 */ /* 0x000fe2000a000000 */
[----:B------:R-:W-:Y:S01]  /*0980*/  UMOV UR4, 0x1 ;  /* 0x0000000100047882 */ /* 0x000fe20000000000 */
[----:B------:R-:W-:Y:S01]  /*0990*/  ELECT P0, URZ, PT ;  /* 0x0000000000ff782f */ /* 0x000fe20003800000 */
[----:B------:R-:W-:-:S04]  /*09a0*/  UIADD3 UR10, UPT, UPT, -UR4, 0x100000, URZ ;  /* 0x00100000040a7890 */ /* 0x000fc8000fffe1ff */
[----:B------:R-:W-:Y:S02]  /*09b0*/  USHF.L.U32 UR11, UR10, 0xb, URZ ;  /* 0x0000000b0a0b7899 */ /* 0x000fe400080006ff */
[----:B------:R-:W-:Y:S02]  /*09c0*/  USHF.L.U32 UR10, UR10, 0x1, URZ ;  /* 0x000000010a0a7899 */ /* 0x000fe400080006ff */
[----:B--2---:R-:W-:Y:S02]  /*09d0*/  ULEA UR6, UR6, UR8, 0x18 ;  /* 0x0000000806067291 */ /* 0x004fe4000f8ec0ff */
[----:B------:R-:W-:-:S04]  /*09e0*/  UIADD3 UR8, UPT, UPT, -UR9, 0x100000, URZ ;  /* 0x0010000009087890 */ /* 0x000fc8000fffe1ff */
[----:B------:R-:W-:Y:S02]  /*09f0*/  USHF.L.U32 UR9, UR8, 0xb, URZ ;  /* 0x0000000b08097899 */ /* 0x000fe400080006ff */
[----:B------:R-:W-:Y:S01]  /*0a00*/  USHF.L.U32 UR8, UR8, 0x1, URZ ;  /* 0x0000000108087899 */ /* 0x000fe200080006ff */
[----:B------:R-:W1:Y:S03]  /*0a10*/  FENCE.VIEW.ASYNC.S ;  /* 0x00000000000073c6 */ /* 0x000e660000000000 */
[----:B-1----:R2:W1:Y:S08]  /*0a20*/  SYNCS.EXCH.64 URZ, [UR6+0x80], UR10 ;  /* 0x0000800a06ff75b2 */ /* 0x0024700008000100 */
[----:B------:R2:W1:Y:S01]  /*0a30*/  SYNCS.EXCH.64 URZ, [UR6+0x90], UR8 ;  /* 0x0000900806ff75b2 */ /* 0x0004620008000100 */
[----:B------:R2:W1:Y:S01]  /*0a40*/  SYNCS.EXCH.64 URZ, [UR6+0x88], UR10 ;  /* 0x0000880a06ff75b2 */ /* 0x0004620008000100 */
[----:B------:R2:W1:Y:S02]  /*0a50*/  SYNCS.EXCH.64 URZ, [UR6+0x98], UR8 ;  /* 0x0000980806ff75b2 */ /* 0x0004640008000100 */
[----:B--2---:R-:W-:Y:S01]  /*0a60*/  NOP ;  /* 0x0000000000007918 */ /* 0x004fe20000000000 */
.L_x_12:
        /* <DEDUP_REMOVED lines=26> */
.L_x_13:
[----:B------:R-:W2:Y:S01]  /*0c10*/  SHFL.IDX PT, R2, R92, RZ, 0x1f ;  /* 0x00001fff5c027589 */ /* 0x000ea200000e0000 */
[----:B------:R-:W1:Y:S01]  /*0c20*/  S2UR UR37, SR_CgaCtaId ;  /* 0x00000000002579c3 */ /* 0x000e620000008800 */
[----:B------:R-:W-:Y:S01]  /*0c30*/  NOP ;  /* 0x0000000000007918 */ /* 0x000fe20000000000 */
[----:B--2---:R-:W-:-:S13]  /*0c40*/  ISETP.NE.AND P0, PT, R2, 0x3, PT ;  /* 0x000000030200780c */ /* 0x004fda0003f05270 */
[----:B-1----:R-:W-:Y:S05]  /*0c50*/  @P0 BRA `(.L_x_14) ;  /* 0x0000000000340947 */ /* 0x002fea0003800000 */
[----:B------:R-:W-:Y:S01]  /*0c60*/  UMOV UR6, 0x400 ;  /* 0x0000040000067882 */ /* 0x000fe20000000000 */
[----:B------:R-:W-:Y:S01]  /*0c70*/  UMOV UR4, 0x20 ;  /* 0x0000002000047882 */ /* 0x000fe20000000000 */
[----:B------:R-:W-:Y:S02]  /*0c80*/  ULEA UR6, UR37, UR6, 0x18 ;  /* 0x0000000625067291 */ /* 0x000fe4000f8ec0ff */
[----:B------:R-:W-:-:S04]  /*0c90*/  UIADD3 UR8, UPT, UPT, -UR4, 0x100000, URZ ;  /* 0x0010000004087890 */ /* 0x000fc8000fffe1ff */
[----:B------:R-:W-:Y:S02]  /*0ca0*/  USHF.L.U32 UR9, UR8, 0xb, URZ ;  /* 0x0000000b08097899 */ /* 0x000fe400080006ff */
[----:B------:R-:W-:Y:S01]  /*0cb0*/  USHF.L.U32 UR8, UR8, 0x1, URZ ;  /* 0x0000000108087899 */ /* 0x000fe200080006ff */
[----:B------:R-:W-:Y:S01]  /*0cc0*/  ELECT P0, URZ, PT ;  /* 0x0000000000ff782f */ /* 0x000fe20003800000 */
[----:B------:R-:W1:Y:S10]  /*0cd0*/  FENCE.VIEW.ASYNC.S ;  /* 0x00000000000073c6 */ /* 0x000e740000000000 */
[----:B-1----:R1:W2:Y:S01]  /*0ce0*/  SYNCS.EXCH.64 URZ, [UR6+0xe0], UR8 ;  /* 0x0000e00806ff75b2 */ /* 0x0022a20008000100 */
[----:B------:R1:W1:Y:S01]  /*0cf0*/  SYNCS.EXCH.64 URZ, [UR6+0xf0], UR8 ;  /* 0x0000f00806ff75b2 */ /* 0x0002620008000100 */
[----:B------:R1:W1:Y:S01]  /*0d00*/  SYNCS.EXCH.64 URZ, [UR6+0xe8], UR8 ;  /* 0x0000e80806ff75b2 */ /* 0x0002620008000100 */
[----:B------:R1:W1:Y:S01]  /*0d10*/  SYNCS.EXCH.64 URZ, [UR6+0xf8], UR8 ;  /* 0x0000f80806ff75b2 */ /* 0x0002620008000100 */
[----:B------:R-:W-:Y:S01]  /*0d20*/  NOP ;  /* 0x0000000000007918 */ /* 0x000fe20000000000 */
.L_x_14:
[----:B------:R-:W3:Y:S01]  /*0d30*/  LDCU UR4, c[0x0][0x36c] ;  /* 0x00006d80ff0477ac */ /* 0x000ee20008000800 */
[----:B------:R-:W-:Y:S01]  /*0d40*/  ISETP.NE.OR P6, PT, R0, 0x2, !P6 ;  /* 0x000000020000780c */ /* 0x000fe200077c5670 */
[----:B------:R-:W-:Y:S01]  /*0d50*/  NOP ;  /* 0x0000000000007918 */ /* 0x000fe20000000000 */
[----:B------:R-:W-:Y:S01]  /*0d60*/  LOP3.LUT R9, R101, 0x1f, RZ, 0xc0, !PT ;  /* 0x0000001f65097812 */ /* 0x000fe200078ec0ff */
[----:B------:R-:W-:Y:S02]  /*0d70*/  UISETP.NE.AND UP3, UPT, UR5, URZ, UPT ;  /* 0x000000ff0500728c */ /* 0x000fe4000bf65270 */
[----:B---3--:R-:W-:-:S09]  /*0d80*/  UISETP.EQ.U32.AND UP0, UPT, UR4, 0x1, UPT ;  /* 0x000000010400788c */ /* 0x008fd2000bf02070 */
[----:B------:R-:W-:Y:S05]  /*0d90*/  BRA.U !UP0, `(.L_x_15) ;  /* 0x0000000108087547 */ /* 0x000fea000b800000 */
[----:B-12-4-:R-:W-:Y:S01]  /*0da0*/  UCGABAR_ARV ;  /* 0x00000000000079c7 */ /* 0x016fe20008000000 */
[----:B------:R-:W-:Y:S05]  /*0db0*/  BRA `(.L_x_16) ;  /* 0x0000000000047947 */ /* 0x000fea0003800000 */
.L_x_15:
[----:B-12-4-:R-:W-:Y:S01]  /*0dc0*/  NOP ;  /* 0x0000000000007918 */ /* 0x016fe20000000000 */
.L_x_16:
[----:B------:R-:W1:Y:S01]  /*0dd0*/  S2UR UR8, SR_CTAID.Y ;  /* 0x00000000000879c3 */ /* 0x000e620000002600 */
[----:B------:R-:W-:-:S05]  /*0de0*/  CS2R.32 R87, SR_CgaSize ;  /* 0x0000000000577805 */ /* 0x000fca0000008a00 */
[----:B------:R-:W-:-:S05]  /*0df0*/  IMAD R87, R87, -0xa0, RZ ;  /* 0xffffff6057577824 */ /* 0x000fca00078e02ff */
[----:B------:R-:W-:-:S14]  /*0e00*/  R2UR UR4, R87 ;  /* 0x00000000570472ca */ /* 0x000fdc00000e0000 */
[----:B------:R-:W2:Y:S01]  /*0e10*/  LDCU UR4, c[0x0][UR4+0x2b4] ;  /* 0x00005680040477ac */ /* 0x000ea20008000800 */
[----:B------:R-:W-:-:S05]  /*0e20*/  CS2R.32 R87, SR_CgaSize ;  /* 0x0000000000577805 */ /* 0x000fca0000008a00 */
[----:B------:R-:W-:-:S05]  /*0e30*/  IMAD R87, R87, -0xa0, RZ ;  /* 0xffffff6057577824 */ /* 0x000fca00078e02ff */
[----:B------:R-:W-:-:S14]  /*0e40*/  R2UR UR6, R87 ;  /* 0x00000000570672ca */ /* 0x000fdc00000e0000 */
[----:B------:R-:W3:Y:S01]  /*0e50*/  LDCU UR6, c[0x0][UR6+0x2b0] ;  /* 0x00005600060677ac */ /* 0x000ee20008000800 */
[----:B------:R-:W4:Y:S01]  /*0e60*/  S2UR UR9, SR_CTAID.X ;  /* 0x00000000000979c3 */ /* 0x000f220000002500 */
[----:B------:R-:W-:Y:S01]  /*0e70*/  UISETP.NE.AND UP1, UPT, UR5, 0x2, UPT ;  /* 0x000000020500788c */ /* 0x000fe2000bf25270 */
[----:B------:R-:W-:-:S05]  /*0e80*/  CS2R.32 R0, SR_CgaSize ;  /* 0x0000000000007805 */ /* 0x000fca0000008a00 */
[----:B------:R-:W-:-:S06]  /*0e90*/  IMAD R0, R0, -0xa0, RZ ;  /* 0xffffff6000007824 */ /* 0x000fcc00078e02ff */
[----:B------:R-:W3:Y:S01]  /*0ea0*/  LDC R0, c[0x0][R0+0x2a4] ;  /* 0x0000a90000007b82 */ /* 0x000ee20000000800 */
[----:B-1----:R-:W-:-:S07]  /*0eb0*/  I2FP.F32.U32 R86, UR8 ;  /* 0x0000000800567c45 */ /* 0x002fce0008201000 */
[----:B------:R-:W1:Y:S01]  /*0ec0*/  LDC R11, c[0x0][0xb24] ;  /* 0x0002c900ff0b7b82 */ /* 0x000e620000000800 */
[----:B------:R-:W-:Y:S01]  /*0ed0*/  MOV R20, UR8 ;  /* 0x0000000800147c02 */ /* 0x000fe20008000f00 */
[----:B--2---:R-:W-:Y:S01]  /*0ee0*/  FMUL R86, R86, UR4 ;  /* 0x0000000456567c20 */ /* 0x004fe20008400000 */
[----:B------:R-:W-:Y:S01]  /*0ef0*/  USHF.L.U32 UR4, UR37, 0xa, URZ ;  /* 0x0000000a25047899 */ /* 0x000fe200080006ff */
[----:B----4-:R-:W-:Y:S02]  /*0f00*/  I2FP.F32.U32 R87, UR9 ;  /* 0x0000000900577c45 */ /* 0x010fe40008201000 */
[----:B------:R-:W-:-:S05]  /*0f10*/  CS2R.32 R2, SR_CgaSize ;  /* 0x0000000000027805 */ /* 0x000fca0000008a00 */
[----:B------:R-:W-:-:S06]  /*0f20*/  IMAD R2, R2, -0xa0, RZ ;  /* 0xffffff6002027824 */ /* 0x000fcc00078e02ff */
[----:B------:R-:W2:Y:S01]  /*0f30*/  LDC R2, c[0x0][R2+0x2a0] ;  /* 0x0000a80002027b82 */ /* 0x000ea20000000800 */
[----:B------:R-:W-:Y:S01]  /*0f40*/  MOV R21, UR9 ;  /* 0x0000000900157c02 */ /* 0x000fe20008000f00 */
[----:B------:R-:W4:Y:S01]  /*0f50*/  F2I.U32.TRUNC.NTZ R86, R86 ;  /* 0x0000005600567305 */ /* 0x000f22000020f000 */
[----:B------:R-:W-:Y:S01]  /*0f60*/  ULOP3.LUT UR4, UR4, 0xc00, URZ, 0xc0, !UPT ;  /* 0x00000c0004047892 */ /* 0x000fe2000f8ec0ff */
[----:B---3--:R-:W-:Y:S01]  /*0f70*/  FMUL R87, R87, UR6 ;  /* 0x0000000657577c20 */ /* 0x008fe20008400000 */
[----:B------:R-:W3:Y:S03]  /*0f80*/  LDCU UR6, c[0x0][0xb30] ;  /* 0x00016600ff0677ac */ /* 0x000ee60008000800 */
[----:B------:R-:W2:Y:S02]  /*0f90*/  LDC R40, c[0x0][0xb24] ;  /* 0x0002c900ff287b82 */ /* 0x000ea40000000800 */
[----:B------:R-:W3:Y:S06]  /*0fa0*/  F2I.U32.TRUNC.NTZ R87, R87 ;  /* 0x0000005700577305 */ /* 0x000eec000020f000 */
[----:B------:R-:W2:Y:S01]  /*0fb0*/  S2UR UR36, SR_CTAID.Z ;  /* 0x00000000002479c3 */ /* 0x000ea20000002700 */
[----:B----4-:R-:W-:Y:S01]  /*0fc0*/  IMAD.MOV R86, RZ, RZ, -R86 ;  /* 0x000000ffff567224 */ /* 0x010fe200078e0a56 */
[----:B-1----:R-:W-:-:S03]  /*0fd0*/  ISETP.GE.AND P0, PT, R11, 0x1, PT ;  /* 0x000000010b00780c */ /* 0x002fc60003f06270 */
[----:B------:R-:W-:Y:S01]  /*0fe0*/  IMAD R86, R0, R86, UR8 ;  /* 0x0000000800567e24 */ /* 0x000fe2000f8e0256 */
[----:B------:R-:W-:Y:S01]  /*0ff0*/  PRMT R0, RZ, 0x7610, R0 ;  /* 0x00007610ff007816 */ /* 0x000fe20000000000 */
[----:B---3--:R-:W-:Y:S01]  /*1000*/  UISETP.NE.AND UP2, UPT, UR6, 0x1, UPT ;  /* 0x000000010600788c */ /* 0x008fe2000bf45270 */
[----:B------:R-:W-:-:S04]  /*1010*/  IMAD.MOV R87, RZ, RZ, -R87 ;  /* 0x000000ffff577224 */ /* 0x000fc800078e0a57 */
[----:B--2---:R-:W-:Y:S01]  /*1020*/  IMAD R87, R2, R87, UR9 ;  /* 0x0000000902577e24 */ /* 0x004fe2000f8e0257 */
[----:B------:R-:W-:Y:S06]  /*1030*/  BRA.U UP3, `(.L_x_17) ;  /* 0x00000001033c7547 */ /* 0x000fec000b800000 */
[C---:B------:R-:W-:Y:S02]  /*1040*/  ISETP.NE.AND P4, PT, R86.reuse, 0x1, PT ;  /* 0x000000015600780c */ /* 0x040fe40003f85270 */
[C---:B------:R-:W-:Y:S02]  /*1050*/  ISETP.NE.AND P3, PT, R86.reuse, 0x2, PT ;  /* 0x000000025600780c */ /* 0x040fe40003f65270 */
[C---:B------:R-:W-:Y:S02]  /*1060*/  ISETP.NE.AND P1, PT, R86.reuse, RZ, PT ;  /* 0x000000ff5600720c */ /* 0x040fe40003f25270 */
[----:B------:R-:W-:Y:S02]  /*1070*/  ISETP.NE.AND P5, PT, R87, RZ, PT ;  /* 0x000000ff5700720c */ /* 0x000fe40003fa5270 */
[----:B------:R-:W-:Y:S02]  /*1080*/  ISETP.NE.AND P2, PT, R86, 0x3, PT ;  /* 0x000000035600780c */ /* 0x000fe40003f45270 */
[----:B------:R-:W-:-:S02]  /*1090*/  SEL R3, RZ, 0x2, P4 ;  /* 0x00000002ff037807 */ /* 0x000fc40002000000 */
[----:B------:R-:W-:Y:S02]  /*10a0*/  SEL R2, RZ, 0x4, P3 ;  /* 0x00000004ff027807 */ /* 0x000fe40001800000 */
[----:B------:R-:W-:Y:S02]  /*10b0*/  ISETP.EQ.OR P1, PT, R87, RZ, !P1 ;  /* 0x000000ff5700720c */ /* 0x000fe40004f22670 */
[----:B------:R-:W-:Y:S02]  /*10c0*/  SEL R0, RZ, 0x8, P2 ;  /* 0x00000008ff007807 */ /* 0x000fe40001000000 */
[----:B------:R-:W-:Y:S02]  /*10d0*/  SEL R3, R3, 0x2, P5 ;  /* 0x0000000203037807 */ /* 0x000fe40002800000 */
[----:B------:R-:W-:Y:S02]  /*10e0*/  SEL R2, R2, 0x4, P5 ;  /* 0x0000000402027807 */ /* 0x000fe40002800000 */
[----:B------:R-:W-:-:S02]  /*10f0*/  SEL R4, RZ, 0x1, !P1 ;  /* 0x00000001ff047807 */ /* 0x000fc40004800000 */
[----:B------:R-:W-:Y:S02]  /*1100*/  SEL R0, R0, 0x8, P5 ;  /* 0x0000000800007807 */ /* 0x000fe40002800000 */
[----:B------:R-:W-:-:S05]  /*1110*/  IADD3 R2, PT, PT, R2, R3, R4 ;  /* 0x0000000302027210 */ /* 0x000fca0007ffe004 */
[----:B------:R-:W-:Y:S02]  /*1120*/  IMAD.IADD R0, R2, 0x1, R0 ;  /* 0x0000000102007824 */ /* 0x000fe400078e0200 */
.L_x_17:
[----:B------:R-:W-:Y:S05]  /*1130*/  @!P0 BRA `(.L_x_18) ;  /* 0x0000000000b88947 */ /* 0x000fea0003800000 */
[----:B------:R-:W1:Y:S01]  /*1140*/  LDC.64 R4, c[0x0][0xb18] ;  /* 0x0002c600ff047b82 */ /* 0x000e620000000a00 */
[----:B------:R-:W-:-:S07]  /*1150*/  ISETP.NE.AND P0, PT, R11, 0x1, PT ;  /* 0x000000010b00780c */ /* 0x000fce0003f05270 */
[----:B------:R-:W2:Y:S08]  /*1160*/  LDC R10, c[0x0][0xb0c] ;  /* 0x0002c300ff0a7b82 */ /* 0x000eb00000000800 */
[----:B------:R-:W3:Y:S08]  /*1170*/  LDC R13, c[0x0][0x370] ;  /* 0x0000dc00ff0d7b82 */ /* 0x000ef00000000800 */
[----:B------:R-:W4:Y:S01]  /*1180*/  LDC R12, c[0x0][0x374] ;  /* 0x0000dd00ff0c7b82 */ /* 0x000f220000000800 */
[----:B-1----:R-:W-:-:S07]  /*1190*/  ISETP.NE.AND P1, PT, R4, 0x1, PT ;  /* 0x000000010400780c */ /* 0x002fce0003f25270 */
[----:B------:R-:W3:Y:S01]  /*11a0*/  LDC.64 R6, c[0x0][0xb10] ;  /* 0x0002c400ff067b82 */ /* 0x000ee20000000a00 */
[----:B--2---:R-:W-:-:S07]  /*11b0*/  ISETP.NE.AND P2, PT, R10, 0x1, PT ;  /* 0x000000010a00780c */ /* 0x004fce0003f45270 */
[----:B------:R-:W1:Y:S08]  /*11c0*/  LDC R8, c[0x0][0xb20] ;  /* 0x0002c800ff087b82 */ /* 0x000e700000000800 */
[----:B------:R-:W2:Y:S01]  /*11d0*/  LDC.64 R2, c[0x0][0xb28] ;  /* 0x0002ca00ff027b82 */ /* 0x000ea20000000a00 */
[----:B----4-:R-:W-:-:S04]  /*11e0*/  IMAD.HI.U32 R14, R12, R5, RZ ;  /* 0x000000050c0e7227 */ /* 0x010fc800078e00ff */
[----:B------:R-:W-:-:S04]  /*11f0*/  IMAD.HI.U32 R5, R20, R5, RZ ;  /* 0x0000000514057227 */ /* 0x000fc800078e00ff */
[----:B---3--:R-:W-:-:S05]  /*1200*/  IMAD.HI.U32 R15, R13, R6, RZ ;  /* 0x000000060d0f7227 */ /* 0x008fca00078e00ff */
[-C--:B------:R-:W-:Y:S01]  /*1210*/  @P2 SHF.R.U32.HI R13, RZ, R7.reuse, R15 ;  /* 0x00000007ff0d2219 */ /* 0x080fe2000001160f */
[C---:B------:R-:W-:Y:S01]  /*1220*/  IMAD.HI.U32 R15, R21.reuse, R6, RZ ;  /* 0x00000006150f7227 */ /* 0x040fe200078e00ff */
[-C--:B-1----:R-:W-:Y:S02]  /*1230*/  @P1 SHF.R.U32.HI R12, RZ, R8.reuse, R14 ;  /* 0x00000008ff0c1219 */ /* 0x082fe4000001160e */
[----:B------:R-:W-:Y:S02]  /*1240*/  SHF.R.U32.HI R5, RZ, R8, R5 ;  /* 0x00000008ff057219 */ /* 0x000fe40000011605 */
[----:B------:R-:W-:Y:S02]  /*1250*/  SHF.R.U32.HI R15, RZ, R7, R15 ;  /* 0x00000007ff0f7219 */ /* 0x000fe4000001160f */
[----:B------:R-:W-:Y:S01]  /*1260*/  SEL R5, R20, R5, !P1 ;  /* 0x0000000514057207 */ /* 0x000fe20004800000 */
[----:B--2---:R-:W-:Y:S01]  /*1270*/  IMAD.HI.U32 R14, R12, R2, RZ ;  /* 0x000000020c0e7227 */ /* 0x004fe200078e00ff */
[----:B------:R-:W-:-:S03]  /*1280*/  SEL R15, R21, R15, !P2 ;  /* 0x0000000f150f7207 */ /* 0x000fc60005000000 */
[----:B------:R-:W-:Y:S01]  /*1290*/  IMAD.HI.U32 R6, R13, R2, RZ ;  /* 0x000000020d067227 */ /* 0x000fe200078e00ff */
[----:B------:R-:W-:-:S04]  /*12a0*/  @P0 SHF.R.U32.HI R12, RZ, R3, R14 ;  /* 0x00000003ff0c0219 */ /* 0x000fc8000001160e */
[----:B------:R-:W-:Y:S01]  /*12b0*/  @P0 SHF.R.U32.HI R13, RZ, R3, R6 ;  /* 0x00000003ff0d0219 */ /* 0x000fe20000011606 */
[----:B------:R-:W-:-:S04]  /*12c0*/  IMAD R12, R12, R11, RZ ;  /* 0x0000000b0c0c7224 */ /* 0x000fc800078e02ff */
[----:B------:R-:W-:Y:S01]  /*12d0*/  IMAD R6, R13, R11, RZ ;  /* 0x0000000b0d067224 */ /* 0x000fe200078e02ff */
[----:B------:R-:W-:-:S04]  /*12e0*/  ISETP.GE.AND P1, PT, R5, R12, PT ;  /* 0x0000000c0500720c */ /* 0x000fc80003f26270 */
[----:B------:R-:W-:Y:S01]  /*12f0*/  ISETP.GE.OR P1, PT, R15, R6, P1 ;  /* 0x000000060f00720c */ /* 0x000fe20000f26670 */
[----:B------:R-:W-:-:S05]  /*1300*/  IMAD.HI.U32 R6, R5, R2, RZ ;  /* 0x0000000205067227 */ /* 0x000fca00078e00ff */
[----:B------:R-:W-:-:S04]  /*1310*/  SHF.R.U32.HI R6, RZ, R3, R6 ;  /* 0x00000003ff067219 */ /* 0x000fc80000011606 */
[----:B------:R-:W-:-:S03]  /*1320*/  SEL R6, R5, R6, !P0 ;  /* 0x0000000605067207 */ /* 0x000fc60004000000 */
[----:B------:R-:W-:Y:S01]  /*1330*/  @!P1 IMAD.HI.U32 R7, R15, R2, RZ ;  /* 0x000000020f079227 */ /* 0x000fe200078e00ff */
[----:B------:R-:W-:-:S04]  /*1340*/  IADD3 R2, PT, PT, -R6, RZ, RZ ;  /* 0x000000ff06027210 */ /* 0x000fc80007ffe1ff */
[----:B------:R-:W-:Y:S01]  /*1350*/  @!P1 SHF.R.U32.HI R3, RZ, R3, R7 ;  /* 0x00000003ff039219 */ /* 0x000fe20000011607 */
[----:B------:R-:W-:Y:S01]  /*1360*/  IMAD R2, R11, R2, R5 ;  /* 0x000000020b027224 */ /* 0x000fe200078e0205 */
[----:B------:R-:W-:Y:S02]  /*1370*/  IADD3 R7, PT, PT, -R5, RZ, RZ ;  /* 0x000000ff05077210 */ /* 0x000fe40007ffe1ff */
[----:B------:R-:W-:-:S03]  /*1380*/  @!P1 SEL R3, R15, R3, !P0 ;  /* 0x000000030f039207 */ /* 0x000fc60004000000 */
[----:B------:R-:W-:Y:S02]  /*1390*/  IMAD R7, R4, R7, R20 ;  /* 0x0000000704077224 */ /* 0x000fe400078e0214 */
[--C-:B------:R-:W-:Y:S02]  /*13a0*/  @!P1 IMAD.IADD R6, R6, 0x1, -R3.reuse ;  /* 0x0000000106069824 */ /* 0x100fe400078e0a03 */
[----:B------:R-:W-:Y:S01]  /*13b0*/  @!P1 IMAD R3, R2, R13, R3 ;  /* 0x0000000d02039224 */ /* 0x000fe200078e0203 */
[----:B------:R-:W-:Y:S01]  /*13c0*/  IADD3 R2, PT, PT, -R15, RZ, RZ ;  /* 0x000000ff0f027210 */ /* 0x000fe20007ffe1ff */
[----:B------:R-:W-:Y:S02]  /*13d0*/  @!P1 IMAD R5, R6, R11, R15 ;  /* 0x0000000b06059224 */ /* 0x000fe400078e020f */
[----:B------:R-:W-:Y:S02]  /*13e0*/  @!P1 IMAD.MOV.U32 R15, RZ, RZ, R3 ;  /* 0x000000ffff0f9224 */ /* 0x000fe400078e0003 */
[----:B------:R-:W-:-:S02]  /*13f0*/  IMAD R2, R10, R2, R21 ;  /* 0x000000020a027224 */ /* 0x000fc400078e0215 */
[----:B------:R-:W-:Y:S02]  /*1400*/  IMAD R20, R5, R4, R7 ;  /* 0x0000000405147224 */ /* 0x000fe400078e0207 */
[----:B------:R-:W-:Y:S02]  /*1410*/  IMAD R21, R15, R10, R2 ;  /* 0x0000000a0f157224 */ /* 0x000fe400078e0202 */
.L_x_18:
[----:B------:R-:W-:Y:S05]  /*1420*/  BRA.U UP2, `(.L_x_19) ;  /* 0x0000000102407547 */ /* 0x000fea000b800000 */
[----:B------:R-:W1:Y:S08]  /*1430*/  LDC.64 R4, c[0x0][0xb10] ;  /* 0x0002c400ff047b82 */ /* 0x000e700000000a00 */
[----:B------:R-:W2:Y:S08]  /*1440*/  LDC.64 R2, c[0x0][0xb18] ;  /* 0x0002c600ff027b82 */ /* 0x000eb00000000a00 */
[----:B------:R-:W3:Y:S08]  /*1450*/  LDC R6, c[0x0][0xb20] ;  /* 0x0002c800ff067b82 */ /* 0x000ef00000000800 */
[----:B------:R-:W4:Y:S01]  /*1460*/  LDC R7, c[0x0][0xb0c] ;  /* 0x0002c300ff077b82 */ /* 0x000f220000000800 */
[----:B-1----:R-:W-:-:S05]  /*1470*/  IMAD.HI.U32 R4, R21, R4, RZ ;  /* 0x0000000415047227 */ /* 0x002fca00078e00ff */
[----:B------:R-:W-:Y:S01]  /*1480*/  SHF.R.U32.HI R4, RZ, R5, R4 ;  /* 0x00000005ff047219 */ /* 0x000fe20000011604 */
[----:B--2---:R-:W-:Y:S01]  /*1490*/  IMAD.HI.U32 R3, R20, R3, RZ ;  /* 0x0000000314037227 */ /* 0x004fe200078e00ff */
[----:B------:R-:W-:-:S04]  /*14a0*/  ISETP.NE.AND P0, PT, R2, 0x1, PT ;  /* 0x000000010200780c */ /* 0x000fc80003f05270 */
[----:B---3--:R-:W-:-:S04]  /*14b0*/  SHF.R.U32.HI R3, RZ, R6, R3 ;  /* 0x00000006ff037219 */ /* 0x008fc80000011603 */
[----:B------:R-:W-:Y:S02]  /*14c0*/  SEL R3, R20, R3, !P0 ;  /* 0x0000000314037207 */ /* 0x000fe40004000000 */
[----:B----4-:R-:W-:-:S04]  /*14d0*/  ISETP.NE.AND P1, PT, R7, 0x1, PT ;  /* 0x000000010700780c */ /* 0x010fc80003f25270 */
[----:B------:R-:W-:-:S05]  /*14e0*/  SEL R4, R21, R4, !P1 ;  /* 0x0000000415047207 */ /* 0x000fca0004800000 */
[----:B------:R-:W-:Y:S02]  /*14f0*/  IMAD.IADD R5, R3, 0x1, -R4 ;  /* 0x0000000103057824 */ /* 0x000fe400078e0a04 */
[----:B------:R-:W-:Y:S02]  /*1500*/  IMAD.IADD R3, R4, 0x1, -R3 ;  /* 0x0000000104037824 */ /* 0x000fe400078e0a03 */
[----:B------:R-:W-:Y:S02]  /*1510*/  IMAD R21, R5, R7, R21 ;  /* 0x0000000705157224 */ /* 0x000fe400078e0215 */
[----:B------:R-:W-:Y:S02]  /*1520*/  IMAD R20, R3, R2, R20 ;  /* 0x0000000203147224 */ /* 0x000fe400078e0214 */
.L_x_19:
[----:B------:R-:W-:Y:S05]  /*1530*/  BRA.U !UP0, `(.L_x_20) ;  /* 0x00000001080c7547 */ /* 0x000fea000b800000 */
[----:B------:R-:W-:Y:S01]  /*1540*/  UCGABAR_WAIT ;  /* 0x0000000000007dc7 */ /* 0x000fe20008000000 */
[----:B------:R-:W-:Y:S01]  /*1550*/  CCTL.IVALL ;  /* 0x00000000ff00798f */ /* 0x000fe20002000000 */
[----:B------:R-:W-:Y:S05]  /*1560*/  BRA `(.L_x_21) ;  /* 0x0000000000047947 */ /* 0x000fea0003800000 */
.L_x_20:
[----:B------:R-:W-:Y:S06]  /*1570*/  BAR.SYNC.DEFER_BLOCKING 0x0 ;  /* 0x0000000000007b1d */ /* 0x000fec0000010000 */
.L_x_21:
[----:B------:R-:W-:Y:S05]  /*1580*/  BRA.U UP1, `(.L_x_22) ;  /* 0x0000001101a07547 */ /* 0x000fea000b800000 */
[----:B------:R-:W1:Y:S01]  /*1590*/  LDCU UR15, c[0x0][0x38c] ;  /* 0x00007180ff0f77ac */ /* 0x000e620008000800 */
[----:B------:R-:W2:Y:S01]  /*15a0*/  LDC R8, c[0x0][0x370] ;  /* 0x0000dc00ff087b82 */ /* 0x000ea20000000800 */
[----:B------:R-:W-:Y:S01]  /*15b0*/  PLOP3.LUT P1, PT, PT, PT, UP4, 0x80, 0x8 ;  /* 0x000000000008781c */ /* 0x000fe20003f2f048 */
[----:B------:R-:W-:Y:S01]  /*15c0*/  IMAD.MOV.U32 R15, RZ, RZ, 0x1 ;  /* 0x00000001ff0f7424 */ /* 0x000fe200078e00ff */
[----:B------:R-:W-:Y:S01]  /*15d0*/  ISETP.EQ.OR P4, PT, R9, RZ, P6 ;  /* 0x000000ff0900720c */ /* 0x000fe20003782670 */
[----:B------:R-:W-:Y:S01]  /*15e0*/  IMAD.MOV.U32 R14, RZ, RZ, RZ ;  /* 0x000000ffff0e7224 */ /* 0x000fe200078e00ff */
[----:B------:R-:W-:Y:S02]  /*15f0*/  PLOP3.LUT P1, PT, P1, PT, PT, 0x8, 0x80 ;  /* 0x000000000080781c */ /* 0x000fe40000f2e170 */
[----:B------:R-:W-:Y:S01]  /*1600*/  CS2R R12, SRZ ;  /* 0x00000000000c7805 */ /* 0x000fe2000001ff00 */
[----:B------:R-:W-:Y:S01]  /*1610*/  IMAD.MOV.U32 R11, RZ, RZ, 0x1 ;  /* 0x00000001ff0b7424 */ /* 0x000fe200078e00ff */
[----:B------:R-:W3:Y:S01]  /*1620*/  LDC R0, c[0x0][0x374] ;  /* 0x0000dd00ff007b82 */ /* 0x000ee20000000800 */
[----:B------:R-:W4:Y:S01]  /*1630*/  LDCU.64 UR30, c[0x0][0x348] ;  /* 0x00006900ff1e77ac */ /* 0x000f220008000a00 */
[----:B------:R-:W-:Y:S01]  /*1640*/  UMOV UR13, URZ ;  /* 0x000000ff000d7c82 */ /* 0x000fe20008000000 */
[----:B-1----:R-:W-:-:S04]  /*1650*/  UIADD3 UR6, UPT, UPT, UR15, 0x3f, URZ ;  /* 0x0000003f0f067890 */ /* 0x002fc8000fffe0ff */
[----:B------:R-:W-:-:S04]  /*1660*/  USHF.R.S32.HI UR22, URZ, 0x1f, UR6 ;  /* 0x0000001fff167899 */ /* 0x000fc80008011406 */
[----:B------:R-:W-:Y:S02]  /*1670*/  ULEA.HI UR22, UR22, UR6, URZ, 0x6 ;  /* 0x0000000616167291 */ /* 0x000fe4000f8f30ff */
[----:B------:R-:W-:Y:S02]  /*1680*/  UIADD3 UR6, UPT, UPT, UR15, -0x1, URZ ;  /* 0xffffffff0f067890 */ /* 0x000fe4000fffe0ff */
[----:B------:R-:W-:Y:S02]  /*1690*/  USHF.R.S32.HI UR22, URZ, 0x6, UR22 ;  /* 0x00000006ff167899 */ /* 0x000fe40008011416 */
[----:B------:R-:W-:Y:S02]  /*16a0*/  UISETP.GE.U32.AND UP1, UPT, UR6, -0x7f, UPT ;  /* 0xffffff810600788c */ /* 0x000fe4000bf26070 */
[----:B------:R-:W-:Y:S02]  /*16b0*/  UISETP.LT.U32.AND UP0, UPT, UR22, 0x3, UPT ;  /* 0x000000031600788c */ /* 0x000fe4000bf01070 */
[----:B------:R-:W-:-:S02]  /*16c0*/  UIADD3 UR15, UPT, UPT, UR15, 0x7e, URZ ;  /* 0x0000007e0f0f7890 */ /* 0x000fc4000fffe0ff */
[----:B------:R-:W-:Y:S02]  /*16d0*/  USEL UR21, UR22, 0x3, UP0 ;  /* 0x0000000316157887 */ /* 0x000fe40008000000 */
[----:B------:R-:W-:Y:S02]  /*16e0*/  UISETP.NE.AND UP0, UPT, UR5, URZ, UPT ;  /* 0x000000ff0500728c */ /* 0x000fe4000bf05270 */
[----:B------:R-:W-:Y:S02]  /*16f0*/  UIADD3 UR6, UPT, UPT, UR21, -0x1, URZ ;  /* 0xffffffff15067890 */ /* 0x000fe4000fffe0ff */
[----:B------:R-:W-:Y:S02]  /*1700*/  @UP1 UIADD3 UR6, UPT, UPT, UR21, URZ, URZ ;  /* 0x000000ff15061290 */ /* 0x000fe4000fffe0ff */
[----:B------:R-:W-:Y:S02]  /*1710*/  USEL UR7, UR7, 0x2, UP0 ;  /* 0x0000000207077887 */ /* 0x000fe40008000000 */
[----:B------:R-:W-:-:S02]  /*1720*/  UIADD3 UR14, UPT, UPT, UR22, -UR21, URZ ;  /* 0x80000015160e7290 */ /* 0x000fc4000fffe0ff */
[----:B--2-4-:R-:W-:-:S12]  /*1730*/  UIADD3 UR6, UPT, UPT, UR6, 0x1, URZ ;  /* 0x0000000106067890 */ /* 0x014fd8000fffe0ff */
.L_x_42:
[----:B------:R-:W-:Y:S01]  /*1740*/  UISETP.NE.AND UP0, UPT, UR37, URZ, UPT ;  /* 0x000000ff2500728c */ /* 0x000fe2000bf05270 */
[----:B------:R-:W1:Y:S08]  /*1750*/  S2UR UR37, SR_CgaCtaId ;  /* 0x00000000002579c3 */ /* 0x000e700000008800 */
[----:B------:R-:W-:Y:S05]  /*1760*/  BRA.U UP0, `(.L_x_23) ;  /* 0x0000000100347547 */ /* 0x000fea000b800000 */
[----:B------:R-:W2:Y:S01]  /*1770*/  S2R R2, SR_CgaCtaId ;  /* 0x0000000000027919 */ /* 0x000ea20000008800 */
[----:B------:R-:W-:-:S04]  /*1780*/  MOV R3, 0x400 ;  /* 0x0000040000037802 */ /* 0x000fc80000000f00 */
[----:B--2---:R-:W-:Y:S02]  /*1790*/  LEA R2, R2, R3, 0x18 ;  /* 0x0000000302027211 */ /* 0x004fe400078ec0ff */
[----:B------:R-:W-:-:S03]  /*17a0*/  SHF.L.U32 R3, R11, 0x1f, RZ ;  /* 0x0000001f0b037819 */ /* 0x000fc600000006ff */
[----:B------:R-:W-:-:S04]  /*17b0*/  IMAD R2, R12, 0x8, R2 ;  /* 0x000000080c027824 */ /* 0x000fc800078e0202 */
[----:B------:R-:W2:Y:S02]  /*17c0*/  SYNCS.PHASECHK.TRANS64.TRYWAIT P0, [R2+URZ+0xf0], R3 ;  /* 0x0000f003020075a7 */ /* 0x000ea400080011ff */
[----:B--2---:R-:W-:Y:S05]  /*17d0*/  @!P0 BRA `(.L_x_24) ;  /* 0x0000007400ec8947 */ /* 0x004fea0003800000 */
.L_x_137:
[----:B------:R-:W-:Y:S01]  /*17e0*/  VIADD R12, R12, 0x1 ;  /* 0x000000010c0c7836 */ /* 0x000fe20000000000 */
[----:B------:R2:W-:Y:S04]  /*17f0*/  SYNCS.ARRIVE.TRANS64.A1T0 RZ, [R2+URZ+0xe0], RZ ;  /* 0x0000e0ff02ff79a7 */ /* 0x0005e800081000ff */
[----:B------:R-:W-:-:S04]  /*1800*/  ISETP.NE.AND P0, PT, R12, 0x2, PT ;  /* 0x000000020c00780c */ /* 0x000fc80003f05270 */
[----:B------:R-:W-:Y:S02]  /*1810*/  SEL R12, R12, RZ, P0 ;  /* 0x000000ff0c0c7207 */ /* 0x000fe40000000000 */
[----:B--2---:R-:W-:-:S04]  /*1820*/  SEL R2, RZ, 0x1, P0 ;  /* 0x00000001ff027807 */ /* 0x004fc80000000000 */
[----:B------:R-:W-:-:S07]  /*1830*/  LOP3.LUT R11, R11, R2, RZ, 0x3c, !PT ;  /* 0x000000020b0b7212 */ /* 0x000fce00078e3cff */
.L_x_23:
[----:B------:R-:W-:Y:S01]  /*1840*/  UMOV UR5, 0x400 ;  /* 0x0000040000057882 */ /* 0x000fe20000000000 */
[----:B------:R-:W-:Y:S01]  /*1850*/  SHF.L.U32 R2, R15, 0x1f, RZ ;  /* 0x0000001f0f027819 */ /* 0x000fe200000006ff */
[----:B-1----:R-:W-:Y:S01]  /*1860*/  ULEA UR5, UR37, UR5, 0x18 ;  /* 0x0000000525057291 */ /* 0x002fe2000f8ec0ff */
[----:B------:R-:W-:Y:S01]  /*1870*/  R2UR UR34, R21 ;  /* 0x00000000152272ca */ /* 0x000fe200000e0000 */
[----:B------:R-:W-:Y:S01]  /*1880*/  UISETP.GE.U32.AND UP0, UPT, UR15, 0x7f, UPT ;  /* 0x0000007f0f00788c */ /* 0x000fe2000bf06070 */
[----:B------:R-:W-:Y:S01]  /*1890*/  R2UR UR11, R20 ;  /* 0x00000000140b72ca */ /* 0x000fe200000e0000 */
[----:B------:R-:W-:Y:S01]  /*18a0*/  ULEA UR8, UR13, UR5, 0x3 ;  /* 0x000000050d087291 */ /* 0x000fe2000f8e18ff */
[----:B------:R-:W-:-:S08]  /*18b0*/  UMOV UR23, URZ ;  /* 0x000000ff00177c82 */ /* 0x000fd00008000000 */
[----:B------:R1:W2:Y:S01]  /*18c0*/  SYNCS.PHASECHK.TRANS64.TRYWAIT P0, [UR8+0x18], R2 ;  /* 0x00001802ff0075a7 */ /* 0x0002a20008001108 */
[----:B------:R-:W-:Y:S02]  /*18d0*/  USHF.L.U32 UR34, UR34, 0x7, URZ ;  /* 0x0000000722227899 */ /* 0x000fe400080006ff */
[----:B------:R-:W-:Y:S01]  /*18e0*/  USHF.L.U32 UR11, UR11, 0x7, URZ ;  /* 0x000000070b0b7899 */ /* 0x000fe200080006ff */
[----:B------:R-:W-:Y:S11]  /*18f0*/  BRA.U !UP0, `(.L_x_25) ;  /* 0x0000000108d87547 */ /* 0x000ff6000b800000 */
[----:B------:R-:W-:Y:S01]  /*1900*/  UIADD3 UR18, UPT, UPT, UR34, 0x40, URZ ;  /* 0x0000004022127890 */ /* 0x000fe2000fffe0ff */
[----:B------:R-:W-:Y:S01]  /*1910*/  UMOV UR24, URZ ;  /* 0x000000ff00187c82 */ /* 0x000fe20008000000 */
[----:B------:R-:W-:-:S10]  /*1920*/  UMOV UR40, UR13 ;  /* 0x0000000d00287c82 */ /* 0x000fd40008000000 */
.L_x_31:
[----:B------:R-:W-:Y:S01]  /*1930*/  ULEA UR33, UR40, UR5, 0x3 ;  /* 0x0000000528217291 */ /* 0x000fe2000f8e18ff */
[----:B--2---:R-:W-:Y:S01]  /*1940*/  @!P6 MOV R3, 0x8000 ;  /* 0x000080000003e802 */ /* 0x004fe20000000f00 */
[----:B-12---:R-:W-:Y:S10]  /*1950*/  @P0 BRA `(.L_x_26) ;  /* 0x00000000000c0947 */ /* 0x006ff40003800000 */
[----:B------:R-:W-:-:S04]  /*1960*/  SHF.L.U32 R4, R15, 0x1f, RZ ;  /* 0x0000001f0f047819 */ /* 0x000fc800000006ff */
[----:B------:R-:W2:Y:S02]  /*1970*/  SYNCS.PHASECHK.TRANS64.TRYWAIT P0, [UR33+0x18], R4 ;  /* 0x00001804ff0075a7 */ /* 0x000ea40008001121 */
[----:B--2---:R-:W-:Y:S05]  /*1980*/  @!P0 BRA `(.L_x_27) ;  /* 0x0000007400948947 */ /* 0x004fea0003800000 */
.L_x_26:
[----:B------:R2:W-:Y:S01]  /*1990*/  @!P6 SYNCS.ARRIVE.TRANS64 RZ, [UR33], R3 ;  /* 0x00000003ffffe9a7 */ /* 0x0005e20008000021 */
[----:B------:R-:W-:-:S04]  /*19a0*/  ULOP3.LUT UR8, UR7, 0x2, URZ, 0xfc, !UPT ;  /* 0x0000000207087892 */ /* 0x000fc8000f8efcff */
[----:B------:R-:W-:-:S09]  /*19b0*/  UISETP.NE.AND UP0, UPT, UR8, 0x2, UPT ;  /* 0x000000020800788c */ /* 0x000fd2000bf05270 */
[----:B------:R-:W-:Y:S05]  /*19c0*/  BRA.U UP0, `(.L_x_28) ;  /* 0x0000000100047547 */ /* 0x000fea000b800000 */
[----:B------:R-:W-:Y:S05]  /*19d0*/  BPT.TRAP 0x1 ;  /* 0x000000040000795c */ /* 0x000fea0000300000 */
.L_x_28:
[----:B------:R-:W-:Y:S04]  /*19e0*/  BSSY.RECONVERGENT B0, `(.L_x_29) ;  /* 0x0000003000007945 */ /* 0x000fe80003800200 */
[----:B------:R-:W-:Y:S05]  /*19f0*/  @P4 BRA `(.L_x_30) ;  /* 0x0000000000044947 */ /* 0x000fea0003800000 */
[----:B------:R-:W-:Y:S05]  /*1a00*/  BPT.TRAP 0x1 ;  /* 0x000000040000795c */ /* 0x000fea0000300000 */
.L_x_30:
[----:B------:R-:W-:Y:S05]  /*1a10*/  BSYNC.RECONVERGENT B0 ;  /* 0x0000000000007941 */ /* 0x000fea0003800200 */
.L_x_29:
[----:B------:R-:W-:Y:S02]  /*1a20*/  UIADD3 UR13, UPT, UPT, UR40, 0x1, URZ ;  /* 0x00000001280d7890 */ /* 0x000fe4000fffe0ff */
[----:B------:R-:W-:Y:S02]  /*1a30*/  UIADD3 UR38, UP1, UPT, UR30, 0x80, URZ ;  /* 0x000000801e267890 */ /* 0x000fe4000ff3e0ff */
[----:B------:R-:W-:Y:S02]  /*1a40*/  UISETP.NE.AND UP0, UPT, UR13, 0x3, UPT ;  /* 0x000000030d00788c */ /* 0x000fe4000bf05270 */
[----:B------:R-:W-:Y:S02]  /*1a50*/  USHF.L.U32 UR10, UR24, 0x6, URZ ;  /* 0x00000006180a7899 */ /* 0x000fe400080006ff */
[----:B------:R-:W-:Y:S02]  /*1a60*/  USEL UR9, URZ, 0x1, UP0 ;  /* 0x00000001ff097887 */ /* 0x000fe40008000000 */
[----:B------:R-:W-:-:S02]  /*1a70*/  USEL UR13, UR13, URZ, UP0 ;  /* 0x000000ff0d0d7287 */ /* 0x000fc40008000000 */
[----:B------:R-:W-:Y:S02]  /*1a80*/  UIADD3 UR28, UP0, UPT, UR30, 0x180, URZ ;  /* 0x000001801e1c7890 */ /* 0x000fe4000ff1e0ff */
[----:B------:R-:W-:Y:S01]  /*1a90*/  ULEA UR8, UR13, UR5, 0x3 ;  /* 0x000000050d087291 */ /* 0x000fe2000f8e18ff */
[----:B------:R-:W-:Y:S01]  /*1aa0*/  LOP3.LUT R15, R15, UR9, RZ, 0x3c, !PT ;  /* 0x000000090f0f7c12 */ /* 0x000fe2000f8e3cff */
[----:B------:R-:W-:Y:S02]  /*1ab0*/  UIADD3.X UR39, UPT, UPT, URZ, UR31, URZ, UP1, !UPT ;  /* 0x0000001fff277290 */ /* 0x000fe40008ffe4ff */
[----:B------:R-:W-:Y:S01]  /*1ac0*/  ULEA.HI UR35, UR4, UR10, URZ, 0x1a ;  /* 0x0000000a04237291 */ /* 0x000fe2000f8fd0ff */
[----:B-1----:R-:W-:Y:S01]  /*1ad0*/  SHF.L.U32 R2, R15, 0x1f, RZ ;  /* 0x0000001f0f027819 */ /* 0x002fe200000006ff */
[----:B------:R-:W-:Y:S01]  /*1ae0*/  UIADD3.X UR29, UPT, UPT, URZ, UR31, URZ, UP0, !UPT ;  /* 0x0000001fff1d7290 */ /* 0x000fe200087fe4ff */
[----:B------:R-:W-:Y:S02]  /*1af0*/  UMOV UR25, 0xf0000 ;  /* 0x000f000000197882 */ /* 0x000fe40000000000 */
[----:B------:R4:W1:Y:S01]  /*1b00*/  SYNCS.PHASECHK.TRANS64.TRYWAIT P0, [UR8+0x18], R2 ;  /* 0x00001802ff0075a7 */ /* 0x0008620008001108 */
[----:B------:R-:W-:Y:S01]  /*1b10*/  USHF.L.U32 UR8, UR40, 0xe, URZ ;  /* 0x0000000e28087899 */ /* 0x000fe200080006ff */
[----:B------:R-:W-:Y:S01]  /*1b20*/  UMOV UR26, 0x0 ;  /* 0x00000000001a7882 */ /* 0x000fe20000000000 */
[----:B------:R-:W-:-:S02]  /*1b30*/  UMOV UR27, 0x10000000 ;  /* 0x10000000001b7882 */ /* 0x000fc40000000000 */
[----:B------:R-:W-:Y:S02]  /*1b40*/  ULEA UR16, UR4, UR8, 0x1 ;  /* 0x0000000804107291 */ /* 0x000fe4000f8e08ff */
[----:B------:R-:W-:Y:S02]  /*1b50*/  UIADD3 UR8, UPT, UPT, UR5, 0x14400, UR8 ;  /* 0x0001440005087890 */ /* 0x000fe4000fffe008 */
[----:B------:R-:W-:Y:S01]  /*1b60*/  UIADD3 UR16, UPT, UPT, UR5, UR16, URZ ;  /* 0x0000001005107290 */ /* 0x000fe2000fffe0ff */
[----:B------:R-:W-:Y:S01]  /*1b70*/  UMOV UR17, UR33 ;  /* 0x0000002100117c82 */ /* 0x000fe20008000000 */
[----:B------:R-:W-:Y:S02]  /*1b80*/  UMOV UR20, UR36 ;  /* 0x0000002400147c82 */ /* 0x000fe40008000000 */
[----:B------:R-:W-:Y:S02]  /*1b90*/  UIADD3 UR32, UPT, UPT, UR16, 0x8400, URZ ;  /* 0x0000840010207890 */ /* 0x000fe4000fffe0ff */
[----:B------:R-:W-:Y:S01]  /*1ba0*/  UIADD3 UR16, UPT, UPT, UR16, 0xa400, URZ ;  /* 0x0000a40010107890 */ /* 0x000fe2000fffe0ff */
[----:B------:R-:W-:Y:S01]  /*1bb0*/  UMOV UR19, UR35 ;  /* 0x0000002300137c82 */ /* 0x000fe20008000000 */
[----:B------:R-:W-:Y:S01]  /*1bc0*/  UMOV UR12, UR36 ;  /* 0x00000024000c7c82 */ /* 0x000fe20008000000 */
[----:B------:R-:W-:Y:S01]  /*1bd0*/  UMOV UR9, UR33 ;  /* 0x0000002100097c82 */ /* 0x000fe20008000000 */
[----:B------:R-:W-:-:S03]  /*1be0*/  UIADD3 UR24, UPT, UPT, UR24, 0x1, URZ ;  /* 0x0000000118187890 */ /* 0x000fc6000fffe0ff */
[----:B------:R4:W-:Y:S01]  /*1bf0*/  UTMALDG.3D.MULTICAST [UR32], [UR38], UR25, desc[UR26] ;  /* 0x00001a20260073b4 */ /* 0x0009e20008011819 */
[----:B------:R-:W-:Y:S01]  /*1c00*/  UMOV UR23, UR6 ;  /* 0x0000000600177c82 */ /* 0x000fe20008000000 */
[----:B------:R-:W-:Y:S01]  /*1c10*/  UISETP.NE.AND UP0, UPT, UR24, UR6, UPT ;  /* 0x000000061800728c */ /* 0x000fe2000bf05270 */
[----:B------:R-:W-:Y:S01]  /*1c20*/  UMOV UR40, UR13 ;  /* 0x0000000d00287c82 */ /* 0x000fe20008000000 */
[----:B------:R4:W-:Y:S01]  /*1c30*/  UTMALDG.3D.MULTICAST [UR16], [UR38], UR25, desc[UR26] ;  /* 0x00001a10260073b4 */ /* 0x0009e20008011819 */
[----:B------:R4:W-:Y:S06]  /*1c40*/  UTMALDG.3D [UR8], [UR28], desc[UR26] ;  /* 0x00001a081c0075b4 */ /* 0x0009ec0008011000 */
[----:B----4-:R-:W-:Y:S05]  /*1c50*/  BRA.U UP0, `(.L_x_31) ;  /* 0xfffffffd00347547 */ /* 0x010fea000b83ffff */
.L_x_25:
[----:B------:R-:W-:Y:S01]  /*1c60*/  ULEA UR8, UR13, UR5, 0x3 ;  /* 0x000000050d087291 */ /* 0x000fe2000f8e18ff */
[----:B-1----:R-:W-:Y:S01]  /*1c70*/  SHF.L.U32 R2, R15, 0x1f, RZ ;  /* 0x0000001f0f027819 */ /* 0x002fe200000006ff */
[----:B------:R-:W-:Y:S01]  /*1c80*/  @!P1 SYNCS.ARRIVE.TRANS64.A1T0 RZ, [UR5+0x78], RZ ;  /* 0x000078ffffff99a7 */ /* 0x000fe20008100005 */
[----:B------:R-:W-:-:S06]  /*1c90*/  UISETP.GT.AND UP0, UPT, UR22, UR21, UPT ;  /* 0x000000151600728c */ /* 0x000fcc000bf04270 */
[----:B--2---:R1:W2:Y:S03]  /*1ca0*/  SYNCS.PHASECHK.TRANS64.TRYWAIT P0, [UR8+0x18], R2 ;  /* 0x00001802ff0075a7 */ /* 0x0042a60008001108 */
[----:B------:R-:W-:Y:S05]  /*1cb0*/  BRA.U !UP0, `(.L_x_32) ;  /* 0x0000000108dc7547 */ /* 0x000fea000b800000 */
[----:B------:R-:W-:Y:S02]  /*1cc0*/  UIADD3 UR32, UPT, UPT, UR14, UR23, URZ ;  /* 0x000000170e207290 */ /* 0x000fe4000fffe0ff */
[----:B------:R-:W-:Y:S01]  /*1cd0*/  UIADD3 UR18, UPT, UPT, UR34, 0x40, URZ ;  /* 0x0000004022127890 */ /* 0x000fe2000fffe0ff */
[----:B------:R-:W-:-:S11]  /*1ce0*/  UMOV UR33, UR13 ;  /* 0x0000000d00217c82 */ /* 0x000fd60008000000 */
.L_x_38:
[----:B------:R-:W-:Y:S01]  /*1cf0*/  ULEA UR25, UR33, UR5, 0x3 ;  /* 0x0000000521197291 */ /* 0x000fe2000f8e18ff */
[----:B--2---:R-:W-:Y:S01]  /*1d00*/  @!P6 MOV R3, 0x8000 ;  /* 0x000080000003e802 */ /* 0x004fe20000000f00 */
[----:B-12---:R-:W-:Y:S10]  /*1d10*/  @P0 BRA `(.L_x_33) ;  /* 0x00000000000c0947 */ /* 0x006ff40003800000 */
[----:B------:R-:W-:-:S04]  /*1d20*/  SHF.L.U32 R4, R15, 0x1f, RZ ;  /* 0x0000001f0f047819 */ /* 0x000fc800000006ff */
[----:B------:R-:W2:Y:S02]  /*1d30*/  SYNCS.PHASECHK.TRANS64.TRYWAIT P0, [UR25+0x18], R4 ;  /* 0x00001804ff0075a7 */ /* 0x000ea40008001119 */
[----:B--2---:R-:W-:Y:S05]  /*1d40*/  @!P0 BRA `(.L_x_34) ;  /* 0x0000007000bc8947 */ /* 0x004fea0003800000 */
.L_x_33:
[----:B------:R2:W-:Y:S01]  /*1d50*/  @!P6 SYNCS.ARRIVE.TRANS64 RZ, [UR25], R3 ;  /* 0x00000003ffffe9a7 */ /* 0x0005e20008000019 */
[----:B------:R-:W-:-:S04]  /*1d60*/  ULOP3.LUT UR8, UR7, 0x2, URZ, 0xfc, !UPT ;  /* 0x0000000207087892 */ /* 0x000fc8000f8efcff */
[----:B------:R-:W-:-:S09]  /*1d70*/  UISETP.NE.AND UP0, UPT, UR8, 0x2, UPT ;  /* 0x000000020800788c */ /* 0x000fd2000bf05270 */
[----:B------:R-:W-:Y:S05]  /*1d80*/  BRA.U UP0, `(.L_x_35) ;  /* 0x0000000100047547 */ /* 0x000fea000b800000 */
[----:B------:R-:W-:Y:S05]  /*1d90*/  BPT.TRAP 0x1 ;  /* 0x000000040000795c */ /* 0x000fea0000300000 */
.L_x_35:
[----:B------:R-:W-:Y:S04]  /*1da0*/  BSSY.RECONVERGENT B0, `(.L_x_36) ;  /* 0x0000003000007945 */ /* 0x000fe80003800200 */
[----:B------:R-:W-:Y:S05]  /*1db0*/  @P4 BRA `(.L_x_37) ;  /* 0x0000000000044947 */ /* 0x000fea0003800000 */
[----:B------:R-:W-:Y:S05]  /*1dc0*/  BPT.TRAP 0x1 ;  /* 0x000000040000795c */ /* 0x000fea0000300000 */
.L_x_37:
[----:B------:R-:W-:Y:S05]  /*1dd0*/  BSYNC.RECONVERGENT B0 ;  /* 0x0000000000007941 */ /* 0x000fea0003800200 */
.L_x_36:
        /* <DEDUP_REMOVED lines=28> */
[----:B------:R-:W-:Y:S01]  /*1fa0*/  UMOV UR12, UR36 ;  /* 0x00000024000c7c82 */ /* 0x000fe20008000000 */
[----:B------:R-:W-:-:S02]  /*1fb0*/  UMOV UR9, UR25 ;  /* 0x0000001900097c82 */ /* 0x000fc40008000000 */
[----:B------:R4:W-:Y:S01]  /*1fc0*/  UTMALDG.3D.MULTICAST [UR24], [UR42], UR29, desc[UR38] ;  /* 0x000026182a0073b4 */ /* 0x0009e2000801181d */
[----:B------:R-:W-:Y:S01]  /*1fd0*/  UIADD3 UR23, UPT, UPT, UR23, 0x1, URZ ;  /* 0x0000000117177890 */ /* 0x000fe2000fffe0ff */
[----:B------:R-:W-:-:S03]  /*1fe0*/  UMOV UR33, UR13 ;  /* 0x0000000d00217c82 */ /* 0x000fc60008000000 */
[----:B------:R-:W-:Y:S01]  /*1ff0*/  UISETP.NE.AND UP0, UPT, UR23, UR32, UPT ;  /* 0x000000201700728c */ /* 0x000fe2000bf05270 */
[----:B------:R4:W-:Y:S01]  /*2000*/  UTMALDG.3D.MULTICAST [UR16], [UR42], UR29, desc[UR38] ;  /* 0x000026102a0073b4 */ /* 0x0009e2000801181d */
[----:B------:R4:W-:Y:S07]  /*2010*/  UTMALDG.3D [UR8], [UR40], desc[UR38] ;  /* 0x00002608280075b4 */ /* 0x0009ee0008011000 */
[----:B----4-:R-:W-:Y:S05]  /*2020*/  BRA.U UP0, `(.L_x_38) ;  /* 0xfffffffd00307547 */ /* 0x010fea000b83ffff */
.L_x_32:
[C---:B-1----:R-:W-:Y:S01]  /*2030*/  LEA R2, R14.reuse, UR5, 0x3 ;  /* 0x000000050e027c11 */ /* 0x042fe2000f8e18ff */
[----:B------:R-:W-:Y:S01]  /*2040*/  NOP ;  /* 0x0000000000007918 */ /* 0x000fe20000000000 */
[----:B--2---:R-:W-:Y:S02]  /*2050*/  SHF.L.U32 R3, R13, 0x1f, RZ ;  /* 0x0000001f0d037819 */ /* 0x004fe400000006ff */
[----:B------:R-:W-:Y:S02]  /*2060*/  LEA R4, R14, UR5, 0x4 ;  /* 0x000000050e047c11 */ /* 0x000fe4000f8e20ff */
[----:B------:R-:W1:Y:S02]  /*2070*/  SYNCS.PHASECHK.TRANS64.TRYWAIT P0, [R2+URZ+0x80], R3 ;  /* 0x00008003020075a7 */ /* 0x000e6400080011ff */
[----:B-1----:R-:W-:Y:S05]  /*2080*/  @!P0 BRA `(.L_x_39) ;  /* 0x0000007000048947 */ /* 0x002fea0003800000 */
.L_x_140:
[----:B------:R-:W2:Y:S01]  /*2090*/  LDS.128 R4, [R4+0x110] ;  /* 0x0001100004047984 */ /* 0x000ea20000000c00 */
[----:B------:R-:W-:Y:S01]  /*20a0*/  ISETP.GE.AND P0, PT, R40, 0x1, PT ;  /* 0x000000012800780c */ /* 0x000fe20003f06270 */
[----:B-1----:R-:W-:Y:S01]  /*20b0*/  VIADD R2, R2, 0x90 ;  /* 0x0000009002027836 */ /* 0x002fe20000000000 */
[----:B------:R-:W-:Y:S01]  /*20c0*/  @!PT LDS RZ, [RZ] ;  /* 0x00000000fffff984 */ /* 0x000fe20000000800 */
[----:B------:R-:W-:Y:S01]  /*20d0*/  @!PT LDS RZ, [RZ] ;  /* 0x00000000fffff984 */ /* 0x000fe20000000800 */
[----:B------:R-:W-:Y:S01]  /*20e0*/  @!PT LDS RZ, [RZ] ;  /* 0x00000000fffff984 */ /* 0x000fe20000000800 */
[----:B------:R-:W-:Y:S01]  /*20f0*/  @!PT LDS RZ, [RZ] ;  /* 0x00000000fffff984 */ /* 0x000fe20000000800 */
[----:B------:R1:W-:Y:S06]  /*2100*/  MEMBAR.ALL.CTA ;  /* 0x0000000000007992 */ /* 0x0003ec0000008000 */
[----:B-1----:R-:W1:Y:S01]  /*2110*/  FENCE.VIEW.ASYNC.S ;  /* 0x00000000000073c6 */ /* 0x002e620000000000 */
[----:B------:R-:W-:-:S04]  /*2120*/  PRMT R2, RZ, 0x654, R2 ;  /* 0x00000654ff027816 */ /* 0x000fc80000000002 */
[----:B-1----:R1:W-:Y:S01]  /*2130*/  SYNCS.ARRIVE.TRANS64.RED.A1T0 RZ, [R2+URZ], RZ ;  /* 0x000000ff02ff79a7 */ /* 0x0023e200081004ff */
[----:B--2---:R-:W-:-:S13]  /*2140*/  LOP3.LUT P2, RZ, R6, 0x1, RZ, 0xc0, !PT ;  /* 0x0000000106ff7812 */ /* 0x004fda000784c0ff */
[----:B------:R-:W-:Y:S01]  /*2150*/  @P2 SHF.R.U32.HI R3, RZ, 0x10, R5 ;  /* 0x00000010ff032819 */ /* 0x000fe20000011605 */
[----:B------:R-:W-:Y:S01]  /*2160*/  VOTEU.ANY UP0, P2 ;  /* 0x0000000000ff7886 */ /* 0x000fe20001000100 */
[----:B------:R-:W-:Y:S02]  /*2170*/  @P2 MOV R10, R4 ;  /* 0x00000004000a2202 */ /* 0x000fe40000000f00 */
[----:B------:R-:W-:Y:S02]  /*2180*/  @P2 R2UR.BROADCAST UR8, R3 ;  /* 0x00000000030822ca */ /* 0x000fe400008e0000 */
[----:B------:R-:W-:-:S11]  /*2190*/  @P2 LOP3.LUT R9, R5, 0xffff, RZ, 0xc0, !PT ;  /* 0x0000ffff05092812 */ /* 0x000fd600078ec0ff */
[----:B------:R-:W-:Y:S01]  /*21a0*/  @UP0 UMOV UR36, UR8 ;  /* 0x0000000800240c82 */ /* 0x000fe20008000000 */
[----:B-1----:R-:W-:Y:S05]  /*21b0*/  @!P0 BRA `(.L_x_40) ;  /* 0x0000000000b88947 */ /* 0x002fea0003800000 */
[----:B------:R-:W3:Y:S01]  /*21c0*/  LDC.64 R4, c[0x0][0xb18] ;  /* 0x0002c600ff047b82 */ /* 0x000ee20000000a00 */
[----:B------:R-:W-:-:S07]  /*21d0*/  ISETP.NE.AND P3, PT, R40, 0x1, PT ;  /* 0x000000012800780c */ /* 0x000fce0003f65270 */
[----:B------:R-:W1:Y:S08]  /*21e0*/  LDC.64 R6, c[0x0][0xb10] ;  /* 0x0002c400ff067b82 */ /* 0x000e700000000a00 */
[----:B------:R-:W2:Y:S08]  /*21f0*/  LDC R16, c[0x0][0xb20] ;  /* 0x0002c800ff107b82 */ /* 0x000eb00000000800 */
[----:B------:R-:W4:Y:S01]  /*2200*/  LDC R17, c[0x0][0xb0c] ;  /* 0x0002c300ff117b82 */ /* 0x000f220000000800 */
[----:B---3--:R-:W-:Y:S01]  /*2210*/  IMAD.HI.U32 R19, R0, R5, RZ ;  /* 0x0000000500137227 */ /* 0x008fe200078e00ff */
[----:B------:R-:W-:-:S03]  /*2220*/  ISETP.NE.AND P0, PT, R4, 0x1, PT ;  /* 0x000000010400780c */ /* 0x000fc60003f05270 */
[----:B------:R-:W-:-:S03]  /*2230*/  IMAD.HI.U32 R5, R9, R5, RZ ;  /* 0x0000000509057227 */ /* 0x000fc600078e00ff */
[----:B------:R-:W3:Y:S01]  /*2240*/  LDC.64 R2, c[0x0][0xb28] ;  /* 0x0002ca00ff027b82 */ /* 0x000ee20000000a00 */
[----:B-1----:R-:W-:-:S04]  /*2250*/  IMAD.HI.U32 R20, R8, R6, RZ ;  /* 0x0000000608147227 */ /* 0x002fc800078e00ff */
[----:B------:R-:W-:Y:S01]  /*2260*/  IMAD.HI.U32 R21, R10, R6, RZ ;  /* 0x000000060a157227 */ /* 0x000fe200078e00ff */
[----:B------:R-:W-:Y:S02]  /*2270*/  SHF.R.U32.HI R20, RZ, R7, R20 ;  /* 0x00000007ff147219 */ /* 0x000fe40000011614 */
[-C--:B--2---:R-:W-:Y:S02]  /*2280*/  SHF.R.U32.HI R19, RZ, R16.reuse, R19 ;  /* 0x00000010ff137219 */ /* 0x084fe40000011613 */
[----:B------:R-:W-:Y:S02]  /*2290*/  SHF.R.U32.HI R5, RZ, R16, R5 ;  /* 0x00000010ff057219 */ /* 0x000fe40000011605 */
[----:B------:R-:W-:Y:S02]  /*22a0*/  SEL R19, R0, R19, !P0 ;  /* 0x0000001300137207 */ /* 0x000fe40004000000 */
[----:B------:R-:W-:Y:S02]  /*22b0*/  SHF.R.U32.HI R21, RZ, R7, R21 ;  /* 0x00000007ff157219 */ /* 0x000fe40000011615 */
[----:B----4-:R-:W-:-:S02]  /*22c0*/  ISETP.NE.AND P1, PT, R17, 0x1, PT ;  /* 0x000000011100780c */ /* 0x010fc40003f25270 */
[----:B------:R-:W-:Y:S02]  /*22d0*/  SEL R5, R9, R5, !P0 ;  /* 0x0000000509057207 */ /* 0x000fe40004000000 */
[----:B------:R-:W-:Y:S02]  /*22e0*/  SEL R20, R8, R20, !P1 ;  /* 0x0000001408147207 */ /* 0x000fe40004800000 */
[----:B------:R-:W-:Y:S01]  /*22f0*/  SEL R21, R10, R21, !P1 ;  /* 0x000000150a157207 */ /* 0x000fe20004800000 */
[----:B---3--:R-:W-:-:S04]  /*2300*/  IMAD.HI.U32 R18, R19, R2, RZ ;  /* 0x0000000213127227 */ /* 0x008fc800078e00ff */
        /* <DEDUP_REMOVED lines=10> */
[----:B------:R-:W-:-:S04]  /*23b0*/  @!P0 IMAD.HI.U32 R7, R21, R2, RZ ;  /* 0x0000000215078227 */ /* 0x000fc800078e00ff */
[----:B------:R-:W-:Y:S01]  /*23c0*/  IMAD.MOV R2, RZ, RZ, -R6 ;  /* 0x000000ffff027224 */ /* 0x000fe200078e0a06 */
[----:B------:R-:W-:Y:S02]  /*23d0*/  @!P0 SHF.R.U32.HI R3, RZ, R3, R7 ;  /* 0x00000003ff038219 */ /* 0x000fe40000011607 */
[----:B------:R-:W-:Y:S01]  /*23e0*/  IADD3 R7, PT, PT, -R5, RZ, RZ ;  /* 0x000000ff05077210 */ /* 0x000fe20007ffe1ff */
[----:B------:R-:W-:Y:S01]  /*23f0*/  IMAD R2, R40, R2, R5 ;  /* 0x0000000228027224 */ /* 0x000fe200078e0205 */
        /* <DEDUP_REMOVED lines=10> */
.L_x_40:
[----:B------:R-:W1:Y:S02]  /*24a0*/  LDCU UR8, c[0x0][0xb30] ;  /* 0x00016600ff0877ac */ /* 0x000e640008000800 */
[----:B-1----:R-:W-:-:S09]  /*24b0*/  UISETP.NE.AND UP0, UPT, UR8, 0x1, UPT ;  /* 0x000000010800788c */ /* 0x002fd2000bf05270 */
[----:B------:R-:W-:Y:S05]  /*24c0*/  BRA.U UP0, `(.L_x_41) ;  /* 0x0000000100407547 */ /* 0x000fea000b800000 */
[----:B------:R-:W1:Y:S08]  /*24d0*/  LDC.64 R4, c[0x0][0xb10] ;  /* 0x0002c400ff047b82 */ /* 0x000e700000000a00 */
[----:B------:R-:W2:Y:S08]  /*24e0*/  LDC.64 R2, c[0x0][0xb18] ;  /* 0x0002c600ff027b82 */ /* 0x000eb00000000a00 */
[----:B------:R-:W4:Y:S08]  /*24f0*/  LDC R6, c[0x0][0xb20] ;  /* 0x0002c800ff067b82 */ /* 0x000f300000000800 */
[----:B------:R-:W3:Y:S01]  /*2500*/  LDC R7, c[0x0][0xb0c] ;  /* 0x0002c300ff077b82 */ /* 0x000ee20000000800 */
[----:B-1----:R-:W-:-:S05]  /*2510*/  IMAD.HI.U32 R4, R10, R4, RZ ;  /* 0x000000040a047227 */ /* 0x002fca00078e00ff */
[----:B------:R-:W-:Y:S01]  /*2520*/  SHF.R.U32.HI R4, RZ, R5, R4 ;  /* 0x00000005ff047219 */ /* 0x000fe20000011604 */
[----:B--2---:R-:W-:Y:S01]  /*2530*/  IMAD.HI.U32 R3, R9, R3, RZ ;  /* 0x0000000309037227 */ /* 0x004fe200078e00ff */
[----:B------:R-:W-:-:S04]  /*2540*/  ISETP.NE.AND P0, PT, R2, 0x1, PT ;  /* 0x000000010200780c */ /* 0x000fc80003f05270 */
[----:B----4-:R-:W-:-:S04]  /*2550*/  SHF.R.U32.HI R3, RZ, R6, R3 ;  /* 0x00000006ff037219 */ /* 0x010fc80000011603 */
[----:B------:R-:W-:Y:S02]  /*2560*/  SEL R3, R9, R3, !P0 ;  /* 0x0000000309037207 */ /* 0x000fe40004000000 */
[----:B---3--:R-:W-:-:S04]  /*2570*/  ISETP.NE.AND P1, PT, R7, 0x1, PT ;  /* 0x000000010700780c */ /* 0x008fc80003f25270 */
[----:B------:R-:W-:-:S05]  /*2580*/  SEL R4, R10, R4, !P1 ;  /* 0x000000040a047207 */ /* 0x000fca0004800000 */
[----:B------:R-:W-:Y:S02]  /*2590*/  IMAD.IADD R5, R3, 0x1, -R4 ;  /* 0x0000000103057824 */ /* 0x000fe400078e0a04 */
[----:B------:R-:W-:Y:S02]  /*25a0*/  IMAD.IADD R3, R4, 0x1, -R3 ;  /* 0x0000000104037824 */ /* 0x000fe400078e0a03 */
[----:B------:R-:W-:Y:S02]  /*25b0*/  IMAD R10, R5, R7, R10 ;  /* 0x00000007050a7224 */ /* 0x000fe400078e020a */
[----:B------:R-:W-:-:S07]  /*25c0*/  IMAD R9, R3, R2, R9 ;  /* 0x0000000203097224 */ /* 0x000fce00078e0209 */
.L_x_41:
[----:B------:R-:W-:Y:S01]  /*25d0*/  VIADD R14, R14, 0x1 ;  /* 0x000000010e0e7836 */ /* 0x000fe20000000000 */
[----:B------:R-:W-:Y:S01]  /*25e0*/  PLOP3.LUT P1, PT, PT, PT, PT, 0x80, 0x8 ;  /* 0x000000000008781c */ /* 0x000fe20003f2f070 */
[----:B------:R-:W-:Y:S02]  /*25f0*/  IMAD.IADD R21, R10, 0x1, R87 ;  /* 0x000000010a157824 */ /* 0x000fe400078e0257 */
[----:B------:R-:W-:Y:S01]  /*2600*/  IMAD.IADD R20, R9, 0x1, R86 ;  /* 0x0000000109147824 */ /* 0x000fe200078e0256 */
[----:B------:R-:W-:-:S04]  /*2610*/  ISETP.NE.AND P0, PT, R14, 0x2, PT ;  /* 0x000000020e00780c */ /* 0x000fc80003f05270 */
[----:B------:R-:W-:Y:S02]  /*2620*/  SEL R2, RZ, 0x1, P0 ;  /* 0x00000001ff027807 */ /* 0x000fe40000000000 */
[----:B------:R-:W-:Y:S02]  /*2630*/  SEL R14, R14, RZ, P0 ;  /* 0x000000ff0e0e7207 */ /* 0x000fe40000000000 */
[----:B------:R-:W-:Y:S01]  /*2640*/  LOP3.LUT R13, R13, R2, RZ, 0x3c, !PT ;  /* 0x000000020d0d7212 */ /* 0x000fe200078e3cff */
[----:B------:R-:W-:Y:S06]  /*2650*/  @P2 BRA `(.L_x_42) ;  /* 0xfffffff000382947 */ /* 0x000fec000383ffff */
[----:B------:R-:W-:Y:S01]  /*2660*/  UIADD3 UR5, UPT, UPT, UR5, 0x18, URZ ;  /* 0x0000001805057890 */ /* 0x000fe2000fffe0ff */
[----:B------:R-:W-:-:S03]  /*2670*/  SHF.L.U32 R2, R15, 0x1f, RZ ;  /* 0x0000001f0f027819 */ /* 0x000fc600000006ff */
[----:B------:R-:W-:-:S09]  /*2680*/  ULEA UR4, UR13, UR5, 0x3 ;  /* 0x000000050d047291 */ /* 0x000fd2000f8e18ff */
[----:B------:R-:W1:Y:S02]  /*2690*/  SYNCS.PHASECHK.TRANS64.TRYWAIT P0, [UR4], R2 ;  /* 0x00000002ff0075a7 */ /* 0x000e640008001104 */
[----:B-1----:R-:W-:Y:S05]  /*26a0*/  @!P0 BRA `(.L_x_43) ;  /* 0x0000006800908947 */ /* 0x002fea0003800000 */
.L_x_142:
[----:B------:R-:W-:-:S04]  /*26b0*/  UIADD3 UR6, UPT, UPT, UR13, 0x1, URZ ;  /* 0x000000010d067890 */ /* 0x000fc8000fffe0ff */
[----:B------:R-:W-:-:S04]  /*26c0*/  UISETP.NE.AND UP0, UPT, UR6, 0x3, UPT ;  /* 0x000000030600788c */ /* 0x000fc8000bf05270 */
[----:B------:R-:W-:Y:S02]  /*26d0*/  USEL UR7, URZ, 0x1, UP0 ;  /* 0x00000001ff077887 */ /* 0x000fe40008000000 */
[----:B------:R-:W-:-:S04]  /*26e0*/  USEL UR6, UR6, URZ, UP0 ;  /* 0x000000ff06067287 */ /* 0x000fc80008000000 */
[----:B------:R-:W-:Y:S01]  /*26f0*/  ULEA UR4, UR6, UR5, 0x3 ;  /* 0x0000000506047291 */ /* 0x000fe2000f8e18ff */
[----:B------:R-:W-:-:S04]  /*2700*/  LOP3.LUT R15, R15, UR7, RZ, 0x3c, !PT ;  /* 0x000000070f0f7c12 */ /* 0x000fc8000f8e3cff */
[----:B-1----:R-:W-:-:S04]  /*2710*/  SHF.L.U32 R2, R15, 0x1f, RZ ;  /* 0x0000001f0f027819 */ /* 0x002fc800000006ff */
[----:B------:R-:W1:Y:S02]  /*2720*/  SYNCS.PHASECHK.TRANS64.TRYWAIT P0, [UR4], R2 ;  /* 0x00000002ff0075a7 */ /* 0x000e640008001104 */
[----:B-1----:R-:W-:Y:S05]  /*2730*/  @!P0 BRA `(.L_x_44) ;  /* 0x0000006800848947 */ /* 0x002fea0003800000 */
.L_x_144:
[----:B------:R-:W-:-:S04]  /*2740*/  UIADD3 UR6, UPT, UPT, UR6, 0x1, URZ ;  /* 0x0000000106067890 */ /* 0x000fc8000fffe0ff */
[----:B------:R-:W-:-:S04]  /*2750*/  UISETP.NE.AND UP0, UPT, UR6, 0x3, UPT ;  /* 0x000000030600788c */ /* 0x000fc8000bf05270 */
[----:B------:R-:W-:Y:S02]  /*2760*/  USEL UR4, URZ, 0x1, UP0 ;  /* 0x00000001ff047887 */ /* 0x000fe40008000000 */
[----:B------:R-:W-:-:S04]  /*2770*/  USEL UR6, UR6, URZ, UP0 ;  /* 0x000000ff06067287 */ /* 0x000fc80008000000 */
[----:B------:R-:W-:Y:S01]  /*2780*/  ULEA UR6, UR6, UR5, 0x3 ;  /* 0x0000000506067291 */ /* 0x000fe2000f8e18ff */
[----:B-1----:R-:W-:-:S04]  /*2790*/  LOP3.LUT R2, R15, UR4, RZ, 0x3c, !PT ;  /* 0x000000040f027c12 */ /* 0x002fc8000f8e3cff */
[----:B------:R-:W-:Y:S01]  /*27a0*/  SHF.L.U32 R2, R2, 0x1f, RZ ;  /* 0x0000001f02027819 */ /* 0x000fe200000006ff */
[----:B---3--:R-:W-:-:S07]  /*27b0*/  IMAD.U32 R0, RZ, RZ, UR6 ;  /* 0x00000006ff007e24 */ /* 0x008fce000f8e00ff */
.L_x_45:
[----:B-1----:R1:W2:Y:S02]  /*27c0*/  SYNCS.PHASECHK.TRANS64.TRYWAIT P0, [R0+URZ], R2 ;  /* 0x00000002000075a7 */ /* 0x0022a400080011ff */
[----:B--2---:R-:W-:Y:S05]  /*27d0*/  @!P0 NANOSLEEP.SYNCS 0x989680 ;  /* 0x009896800000895d */ /* 0x004fea0003900000 */
[----:B------:R-:W2:Y:S02]  /*27e0*/  @!P0 SYNCS.PHASECHK.TRANS64 P0, [R0+URZ], R2 ;  /* 0x00000002000085a7 */ /* 0x000ea400080010ff */
[----:B--2---:R-:W-:Y:S05]  /*27f0*/  @P0 EXIT ;  /* 0x000000000000094d */ /* 0x004fea0003800000 */
[----:B------:R-:W-:Y:S05]  /*2800*/  BRA `(.L_x_45) ;  /* 0xfffffffc00ec7947 */ /* 0x000fea000383ffff */
.L_x_22:
[----:B------:R-:W-:-:S04]  /*2810*/  UISETP.NE.AND UP0, UPT, UR37, URZ, UPT ;  /* 0x000000ff2500728c */ /* 0x000fc8000bf05270 */
[----:B------:R-:W-:-:S09]  /*2820*/  UISETP.NE.OR UP0, UPT, UR5, 0x1, UP0 ;  /* 0x000000010500788c */ /* 0x000fd20008705670 */
[----:B------:R-:W-:Y:S05]  /*2830*/  BRA.U UP0, `(.L_x_46) ;  /* 0x00000005004c7547 */ /* 0x000fea000b800000 */
[----:B------:R-:W-:Y:S01]  /*2840*/  HFMA2 R3, -RZ, RZ, 0, 0 ;  /* 0x00000000ff037431 */ /* 0x000fe200000001ff */
[----:B------:R-:W-:Y:S01]  /*2850*/  ISETP.GE.U32.AND P2, PT, R9, 0x4, PT ;  /* 0x000000040900780c */ /* 0x000fe20003f46070 */
[----:B------:R-:W-:Y:S01]  /*2860*/  IMAD.MOV.U32 R12, RZ, RZ, 0x1 ;  /* 0x00000001ff0c7424 */ /* 0x000fe200078e00ff */
[----:B------:R-:W-:Y:S01]  /*2870*/  CS2R R10, SRZ ;  /* 0x00000000000a7805 */ /* 0x000fe2000001ff00 */
[----:B------:R-:W-:Y:S01]  /*2880*/  IMAD.MOV.U32 R8, RZ, RZ, RZ ;  /* 0x000000ffff087224 */ /* 0x000fe200078e00ff */
[----:B------:R-:W-:Y:S01]  /*2890*/  UMOV UR4, 0x400 ;  /* 0x0000040000047882 */ /* 0x000fe20000000000 */
[----:B------:R-:W-:Y:S01]  /*28a0*/  UMOV UR6, URZ ;  /* 0x000000ff00067c82 */ /* 0x000fe20008000000 */
[----:B------:R-:W-:-:S12]  /*28b0*/  ULEA UR37, UR37, UR4, 0x18 ;  /* 0x0000000425257291 */ /* 0x000fd8000f8ec0ff */
.L_x_50:
[----:B------:R-:W-:Y:S02]  /*28c0*/  LEA R0, R3, UR37, 0x3 ;  /* 0x0000002503007c11 */ /* 0x000fe4000f8e18ff */
[----:B------:R-:W-:-:S03]  /*28d0*/  SHF.L.U32 R4, R8, 0x1f, RZ ;  /* 0x0000001f08047819 */ /* 0x000fc600000006ff */
[----:B------:R-:W-:Y:S01]  /*28e0*/  VIADD R5, R0, 0xf0 ;  /* 0x000000f000057836 */ /* 0x000fe20000000000 */
[----:B------:R-:W1:Y:S02]  /*28f0*/  SYNCS.PHASECHK.TRANS64.TRYWAIT P0, [R0+URZ+0xe0], R4 ;  /* 0x0000e004000075a7 */ /* 0x000e6400080011ff */
[----:B-1----:R-:W-:Y:S05]  /*2900*/  @!P0 BRA `(.L_x_47) ;  /* 0x0000006800288947 */ /* 0x002fea0003800000 */
.L_x_145:
[----:B------:R-:W-:Y:S01]  /*2910*/  ULEA UR5, UR6, UR37, 0x3 ;  /* 0x0000002506057291 */ /* 0x000fe2000f8e18ff */
[----:B-1----:R-:W-:Y:S01]  /*2920*/  PRMT R0, RZ, 0x654, R5 ;  /* 0x00000654ff007816 */ /* 0x002fe20000000005 */
[----:B------:R-:W-:Y:S01]  /*2930*/  @!P2 IMAD.MOV.U32 R4, RZ, RZ, 0x10 ;  /* 0x00000010ff04a424 */ /* 0x000fe200078e00ff */
[----:B------:R-:W-:Y:S01]  /*2940*/  SHF.L.U32 R5, R12, 0x1f, RZ ;  /* 0x0000001f0c057819 */ /* 0x000fe200000006ff */
[----:B------:R-:W-:Y:S01]  /*2950*/  UIADD3 UR4, UPT, UPT, UR5, 0x80, URZ ;  /* 0x0000008005047890 */ /* 0x000fe2000fffe0ff */
[----:B------:R1:W-:Y:S05]  /*2960*/  SYNCS.ARRIVE.TRANS64.RED.A1T0 RZ, [R0+URZ], RZ ;  /* 0x000000ff00ff79a7 */ /* 0x0003ea00081004ff */
[----:B------:R-:W-:Y:S01]  /*2970*/  IMAD.U32 R6, RZ, RZ, UR4 ;  /* 0x00000004ff067e24 */ /* 0x000fe2000f8e00ff */
[----:B------:R-:W2:Y:S04]  /*2980*/  SYNCS.PHASECHK.TRANS64.TRYWAIT P0, [UR5+0x90], R5 ;  /* 0x00009005ff0075a7 */ /* 0x000ea80008001105 */
[----:B------:R-:W-:Y:S01]  /*2990*/  PRMT R6, R9, 0x654, R6 ;  /* 0x0000065409067816 */ /* 0x000fe20000000006 */
[----:B-12---:R-:W-:Y:S06]  /*29a0*/  @!P0 BRA `(.L_x_48) ;  /* 0x0000006800148947 */ /* 0x006fec0003800000 */
.L_x_147:
[----:B------:R-:W-:Y:S01]  /*29b0*/  ULEA UR4, UR6, UR37, 0x4 ;  /* 0x0000002506047291 */ /* 0x000fe2000f8e20ff */
[----:B------:R-:W-:Y:S01]  /*29c0*/  SEL R2, R6, R2, !P2 ;  /* 0x0000000206027207 */ /* 0x000fe20005000000 */
[----:B------:R-:W-:Y:S01]  /*29d0*/  UIADD3 UR5, UPT, UPT, UR5, 0x80, URZ ;  /* 0x0000008005057890 */ /* 0x000fe2000fffe0ff */
[----:B-1----:R-:W-:Y:S01]  /*29e0*/  LEA R0, R11, UR37, 0x3 ;  /* 0x000000250b007c11 */ /* 0x002fe2000f8e18ff */
[----:B------:R-:W-:Y:S01]  /*29f0*/  UIADD3 UR4, UPT, UPT, UR4, 0x110, URZ ;  /* 0x0000011004047890 */ /* 0x000fe2000fffe0ff */
[----:B------:R1:W-:Y:S01]  /*2a00*/  @!P2 SYNCS.ARRIVE.TRANS64.RED RZ, [R2+URZ], R4 ;  /* 0x0000000402ffa9a7 */ /* 0x0003e200080004ff */
[----:B------:R-:W-:Y:S01]  /*2a10*/  UIADD3 UR6, UPT, UPT, UR6, 0x1, URZ ;  /* 0x0000000106067890 */ /* 0x000fe2000fffe0ff */
[----:B------:R-:W-:-:S03]  /*2a20*/  VIADD R3, R3, 0x1 ;  /* 0x0000000103037836 */ /* 0x000fc60000000000 */
[----:B------:R-:W-:Y:S02]  /*2a30*/  UISETP.NE.AND UP0, UPT, UR6, 0x2, UPT ;  /* 0x000000020600788c */ /* 0x000fe4000bf05270 */
[----:B------:R-:W-:Y:S01]  /*2a40*/  ISETP.NE.AND P0, PT, R3, 0x2, PT ;  /* 0x000000020300780c */ /* 0x000fe20003f05270 */
[----:B------:R-:W-:Y:S06]  /*2a50*/  UGETNEXTWORKID.BROADCAST [UR4], [UR5] ;  /* 0x00000000040073ca */ /* 0x000fec0008000100 */
[----:B------:R-:W-:Y:S02]  /*2a60*/  USEL UR4, URZ, 0x1, UP0 ;  /* 0x00000001ff047887 */ /* 0x000fe40008000000 */
[----:B------:R-:W-:-:S04]  /*2a70*/  USEL UR6, UR6, URZ, UP0 ;  /* 0x000000ff06067287 */ /* 0x000fc80008000000 */
[----:B------:R-:W-:Y:S02]  /*2a80*/  LOP3.LUT R12, R12, UR4, RZ, 0x3c, !PT ;  /* 0x000000040c0c7c12 */ /* 0x000fe4000f8e3cff */
[----:B-1----:R-:W-:-:S04]  /*2a90*/  SHF.L.U32 R4, R10, 0x1f, RZ ;  /* 0x0000001f0a047819 */ /* 0x002fc800000006ff */
[----:B------:R-:W1:Y:S02]  /*2aa0*/  SYNCS.PHASECHK.TRANS64.TRYWAIT P1, [R0+URZ+0x80], R4 ;  /* 0x00008004000075a7 */ /* 0x000e6400080211ff */
[----:B-1----:R-:W-:Y:S05]  /*2ab0*/  @!P1 BRA `(.L_x_49) ;  /* 0x0000006400e89947 */ /* 0x002fea0003800000 */
.L_x_148:
[----:B-1----:R-:W-:Y:S01]  /*2ac0*/  LEA R4, R11, UR37, 0x4 ;  /* 0x000000250b047c11 */ /* 0x002fe2000f8e20ff */
[----:B------:R-:W-:Y:S01]  /*2ad0*/  VIADD R0, R0, 0x90 ;  /* 0x0000009000007836 */ /* 0x000fe20000000000 */
[----:B------:R-:W-:Y:S01]  /*2ae0*/  SEL R3, R3, RZ, P0 ;  /* 0x000000ff03037207 */ /* 0x000fe20000000000 */
[----:B------:R-:W-:-:S03]  /*2af0*/  VIADD R11, R11, 0x1 ;  /* 0x000000010b0b7836 */ /* 0x000fc60000000000 */
[----:B------:R-:W1:Y:S01]  /*2b00*/  LDS.128 R4, [R4+0x110] ;  /* 0x0001100004047984 */ /* 0x000e620000000c00 */
[----:B------:R-:W-:Y:S02]  /*2b10*/  PRMT R0, RZ, 0x654, R0 ;  /* 0x00000654ff007816 */ /* 0x000fe40000000000 */
[C---:B------:R-:W-:Y:S01]  /*2b20*/  ISETP.NE.AND P1, PT, R11.reuse, 0x2, PT ;  /* 0x000000020b00780c */ /* 0x040fe20003f25270 */
[----:B------:R-:W-:Y:S01]  /*2b30*/  @!PT LDS RZ, [RZ] ;  /* 0x00000000fffff984 */ /* 0x000fe20000000800 */
[----:B------:R-:W-:Y:S01]  /*2b40*/  @!PT LDS RZ, [RZ] ;  /* 0x00000000fffff984 */ /* 0x000fe20000000800 */
[----:B------:R-:W-:Y:S01]  /*2b50*/  @!PT LDS RZ, [RZ] ;  /* 0x00000000fffff984 */ /* 0x000fe20000000800 */
[----:B------:R-:W-:Y:S01]  /*2b60*/  @!PT LDS RZ, [RZ] ;  /* 0x00000000fffff984 */ /* 0x000fe20000000800 */
[----:B------:R2:W-:Y:S06]  /*2b70*/  MEMBAR.ALL.CTA ;  /* 0x0000000000007992 */ /* 0x0005ec0000008000 */
[----:B--2---:R-:W2:Y:S01]  /*2b80*/  FENCE.VIEW.ASYNC.S ;  /* 0x00000000000073c6 */ /* 0x004ea20000000000 */
[----:B------:R-:W-:Y:S01]  /*2b90*/  SEL R11, R11, RZ, P1 ;  /* 0x000000ff0b0b7207 */ /* 0x000fe20000800000 */
[----:B--2---:R2:W-:Y:S01]  /*2ba0*/  SYNCS.ARRIVE.TRANS64.RED.A1T0 RZ, [R0+URZ], RZ ;  /* 0x000000ff00ff79a7 */ /* 0x0045e200081004ff */
[----:B-1----:R-:W-:-:S02]  /*2bb0*/  LOP3.LUT P3, RZ, R6, 0x1, RZ, 0xc0, !PT ;  /* 0x0000000106ff7812 */ /* 0x002fc4000786c0ff */
[----:B------:R-:W-:-:S04]  /*2bc0*/  SEL R4, RZ, 0x1, P1 ;  /* 0x00000001ff047807 */ /* 0x000fc80000800000 */
[----:B------:R-:W-:Y:S02]  /*2bd0*/  LOP3.LUT R10, R10, R4, RZ, 0x3c, !PT ;  /* 0x000000040a0a7212 */ /* 0x000fe400078e3cff */
[----:B--2---:R-:W-:-:S04]  /*2be0*/  SEL R0, RZ, 0x1, P0 ;  /* 0x00000001ff007807 */ /* 0x004fc80000000000 */
[----:B------:R-:W-:Y:S01]  /*2bf0*/  LOP3.LUT R8, R8, R0, RZ, 0x3c, !PT ;  /* 0x0000000008087212 */ /* 0x000fe200078e3cff */
[----:B------:R-:W-:Y:S06]  /*2c00*/  @P3 BRA `(.L_x_50) ;  /* 0xfffffffc002c3947 */ /* 0x000fec000383ffff */
[----:B------:R-:W-:Y:S01]  /*2c10*/  ULEA UR5, UR6, UR37, 0x3 ;  /* 0x0000002506057291 */ /* 0x000fe2000f8e18ff */
[----:B------:R-:W-:-:S08]  /*2c20*/  SHF.L.U32 R2, R12, 0x1f, RZ ;  /* 0x0000001f0c027819 */ /* 0x000fd000000006ff */
[----:B------:R-:W1:Y:S02]  /*2c30*/  SYNCS.PHASECHK.TRANS64 P0, [UR5+0x90], R2 ;  /* 0x00009002ff0075a7 */ /* 0x000e640008001005 */
[----:B-1----:R-:W-:Y:S05]  /*2c40*/  @P0 BRA `(.L_x_51) ;  /* 0x0000000000080947 */ /* 0x002fea0003800000 */
[----:B------:R-:W1:Y:S02]  /*2c50*/  SYNCS.PHASECHK.TRANS64.TRYWAIT P0, [UR5+0x90], R2 ;  /* 0x00009002ff0075a7 */ /* 0x000e640008001105 */
[----:B-1----:R-:W-:Y:S05]  /*2c60*/  @!P0 BRA `(.L_x_52) ;  /* 0x0000006400908947 */ /* 0x002fea0003800000 */
.L_x_51:
[----:B------:R-:W-:-:S04]  /*2c70*/  UIADD3 UR4, UPT, UPT, UR6, 0x1, URZ ;  /* 0x0000000106047890 */ /* 0x000fc8000fffe0ff */
[----:B------:R-:W-:-:S04]  /*2c80*/  UISETP.NE.AND UP0, UPT, UR4, 0x2, UPT ;  /* 0x000000020400788c */ /* 0x000fc8000bf05270 */
[----:B------:R-:W-:Y:S02]  /*2c90*/  USEL UR7, URZ, 0x1, UP0 ;  /* 0x00000001ff077887 */ /* 0x000fe40008000000 */
[----:B------:R-:W-:-:S04]  /*2ca0*/  USEL UR4, UR4, URZ, UP0 ;  /* 0x000000ff04047287 */ /* 0x000fc80008000000 */
[----:B------:R-:W-:Y:S01]  /*2cb0*/  ULEA UR4, UR4, UR37, 0x3 ;  /* 0x0000002504047291 */ /* 0x000fe2000f8e18ff */
[----:B-1----:R-:W-:-:S04]  /*2cc0*/  LOP3.LUT R2, R12, UR7, RZ, 0x3c, !PT ;  /* 0x000000070c027c12 */ /* 0x002fc8000f8e3cff */
[----:B------:R-:W-:-:S04]  /*2cd0*/  SHF.L.U32 R0, R2, 0x1f, RZ ;  /* 0x0000001f02007819 */ /* 0x000fc800000006ff */
[----:B------:R-:W1:Y:S02]  /*2ce0*/  SYNCS.PHASECHK.TRANS64 P0, [UR4+0x90], R0 ;  /* 0x00009000ff0075a7 */ /* 0x000e640008001004 */
[----:B-1----:R-:W-:Y:S05]  /*2cf0*/  @P0 EXIT ;  /* 0x000000000000094d */ /* 0x002fea0003800000 */
[----:B------:R-:W-:Y:S02]  /*2d00*/  SHF.L.U32 R2, R2, 0x1f, RZ ;  /* 0x0000001f02027819 */ /* 0x000fe400000006ff */
[----:B------:R-:W-:-:S07]  /*2d10*/  MOV R0, UR4 ;  /* 0x0000000400007c02 */ /* 0x000fce0008000f00 */
.L_x_53:
[----:B-1----:R1:W2:Y:S02]  /*2d20*/  SYNCS.PHASECHK.TRANS64.TRYWAIT P0, [R0+URZ+0x90], R2 ;  /* 0x00009002000075a7 */ /* 0x0022a400080011ff */
[----:B--2---:R-:W-:Y:S05]  /*2d30*/  @!P0 NANOSLEEP.SYNCS 0x989680 ;  /* 0x009896800000895d */ /* 0x004fea0003900000 */
[----:B------:R-:W2:Y:S02]  /*2d40*/  @!P0 SYNCS.PHASECHK.TRANS64 P0, [R0+URZ+0x90], R2 ;  /* 0x00009002000085a7 */ /* 0x000ea400080010ff */
[----:B--2---:R-:W-:Y:S05]  /*2d50*/  @P0 EXIT ;  /* 0x000000000000094d */ /* 0x004fea0003800000 */
[----:B------:R-:W-:Y:S05]  /*2d60*/  BRA `(.L_x_53) ;  /* 0xfffffffc00ec7947 */ /* 0x000fea000383ffff */
.L_x_46:
[----:B------:R-:W-:Y:S05]  /*2d70*/  BRA.U UP3, `(.L_x_54) ;  /* 0x0000000d03bc7547 */ /* 0x000fea000b800000 */
[----:B------:R-:W-:Y:S01]  /*2d80*/  UMOV UR4, 0x40 ;  /* 0x0000004000047882 */ /* 0x000fe20000000000 */
[----:B------:R-:W-:Y:S01]  /*2d90*/  NOP ;  /* 0x0000000000007918 */ /* 0x000fe20000000000 */
[----:B------:R-:W-:Y:S01]  /*2da0*/  ULEA UR4, UR37, UR4, 0x18 ;  /* 0x0000000425047291 */ /* 0x000fe2000f8ec0ff */
[----:B------:R-:W-:Y:S02]  /*2db0*/  UMOV UR5, 0x400 ;  /* 0x0000040000057882 */ /* 0x000fe40000000000 */
[----:B------:R-:W-:-:S06]  /*2dc0*/  ULEA UR37, UR37, UR5, 0x18 ;  /* 0x0000000525257291 */ /* 0x000fcc000f8ec0ff */
[----:B------:R-:W1:Y:S02]  /*2dd0*/  LDS.U8 R2, [UR4+0x1c] ;  /* 0x00001c04ff027984 */ /* 0x000e640008000000 */
[----:B-1----:R-:W-:-:S13]  /*2de0*/  ISETP.NE.AND P0, PT, R2, RZ, PT ;  /* 0x000000ff0200720c */ /* 0x002fda0003f05270 */
[----:B------:R-:W-:Y:S05]  /*2df0*/  @P0 BRA `(.L_x_55) ;  /* 0x0000000000580947 */ /* 0x000fea0003800000 */
[----:B------:R-:W-:-:S13]  /*2e00*/  ELECT P0, URZ, PT ;  /* 0x0000000000ff782f */ /* 0x000fda0003800000 */
[----:B------:R-:W-:Y:S05]  /*2e10*/  @!P0 BRA `(.L_x_56) ;  /* 0x0000000000608947 */ /* 0x000fea0003800000 */
[----:B------:R-:W-:Y:S01]  /*2e20*/  UMOV UR5, 0x10 ;  /* 0x0000001000057882 */ /* 0x000fe20000000000 */
[----:B------:R-:W-:Y:S01]  /*2e30*/  HFMA2 R2, -RZ, RZ, 0, 5.9604644775390625e-08 ;  /* 0x00000001ff027431 */ /* 0x000fe200000001ff */
[----:B------:R-:W-:-:S03]  /*2e40*/  MOV R3, 0xffff ;  /* 0x0000ffff00037802 */ /* 0x000fc60000000f00 */
[----:B------:R-:W-:Y:S04]  /*2e50*/  DEPBAR.LE SB1, 0x36 ;  /* 0x00009d800000791a */ /* 0x000fe80000000000 */
[----:B------:R-:W1:Y:S02]  /*2e60*/  UTCATOMSWS.FIND_AND_SET.ALIGN UP0, UR5, UR5 ;  /* 0x00000005000575e3 */ /* 0x000e640008000800 */
[----:B-1----:R-:W-:Y:S01]  /*2e70*/  MOV R4, UR5 ;  /* 0x0000000500047c02 */ /* 0x002fe20008000f00 */
[----:B------:R-:W-:Y:S06]  /*2e80*/  BRA.U UP0, `(.L_x_57) ;  /* 0x0000000100187547 */ /* 0x000fec000b800000 */
.L_x_58:
[----:B------:R-:W-:Y:S05]  /*2e90*/  NANOSLEEP 0x64 ;  /* 0x000000640000795d */ /* 0x000fea0003800000 */
[----:B------:R-:W-:-:S05]  /*2ea0*/  UMOV UR5, 0x10 ;  /* 0x0000001000057882 */ /* 0x000fca0000000000 */
[----:B------:R-:W-:Y:S04]  /*2eb0*/  DEPBAR.LE SB1, 0x36 ;  /* 0x00009d800000791a */ /* 0x000fe80000000000 */
[----:B------:R-:W1:Y:S02]  /*2ec0*/  UTCATOMSWS.FIND_AND_SET.ALIGN UP0, UR5, UR5 ;  /* 0x00000005000575e3 */ /* 0x000e640008000800 */
[----:B-1----:R-:W-:Y:S01]  /*2ed0*/  MOV R4, UR5 ;  /* 0x0000000500047c02 */ /* 0x002fe20008000f00 */
[----:B------:R-:W-:Y:S05]  /*2ee0*/  BRA.U !UP0, `(.L_x_58) ;  /* 0xfffffffd08e87547 */ /* 0x000fea000b83ffff */
.L_x_57:
[-C--:B------:R-:W-:Y:S02]  /*2ef0*/  SHF.L.U32 R3, R3, R4.reuse, RZ ;  /* 0x0000000403037219 */ /* 0x080fe400000006ff */
[----:B------:R-:W-:Y:S01]  /*2f00*/  SHF.L.U32 R2, R2, R4, RZ ;  /* 0x0000000402027219 */ /* 0x000fe200000006ff */
[----:B------:R-:W-:Y:S02]  /*2f10*/  IMAD.SHL.U32 R4, R4, 0x20, RZ ;  /* 0x0000002004047824 */ /* 0x000fe400078e00ff */
[----:B------:R1:W-:Y:S04]  /*2f20*/  ATOMS.OR RZ, [UR4+0x14], R3 ;  /* 0x00001403ffff798c */ /* 0x0003e8000b000004 */
[----:B------:R1:W-:Y:S04]  /*2f30*/  ATOMS.OR RZ, [UR4+0x18], R2 ;  /* 0x00001802ffff798c */ /* 0x0003e8000b000004 */
[----:B------:R1:W-:Y:S01]  /*2f40*/  STS [UR37+0x130], R4 ;  /* 0x00013004ff007988 */ /* 0x0003e20008000825 */
[----:B------:R-:W-:Y:S05]  /*2f50*/  BRA `(.L_x_56) ;  /* 0x0000000000107947 */ /* 0x000fea0003800000 */
.L_x_55:
[----:B------:R-:W-:-:S05]  /*2f60*/  MOV R2, 0xffffffff ;  /* 0xffffffff00027802 */ /* 0x000fca0000000f00 */
[----:B------:R1:W-:Y:S02]  /*2f70*/  STS [UR37+0x130], R2 ;  /* 0x00013002ff007988 */ /* 0x0003e40008000825 */
[----:B-1----:R-:W-:Y:S02]  /*2f80*/  MOV R2, 0x2fa0 ;  /* 0x00002fa000027802 */ /* 0x002fe40000000f00 */
[----:B-----5:R-:W-:Y:S05]  /*2f90*/  CALL.REL.NOINC `($__internal_1_$__cuda_sm10x_tcgen05_guardrail_trap_phase_invalid_during_alloc) ;  /* 0x0000006800dc7944 */ /* 0x020fea0003c00000 */
.L_x_56:
[----:B------:R-:W-:Y:S05]  /*2fa0*/  WARPSYNC.ALL ;  /* 0x0000000000007948 */ /* 0x000fea0003800000 */
[----:B------:R-:W2:Y:S01]  /*2fb0*/  S2UR UR5, SR_CgaCtaId ;  /* 0x00000000000579c3 */ /* 0x000ea20000008800 */
[----:B------:R-:W-:Y:S01]  /*2fc0*/  UMOV UR4, 0x400 ;  /* 0x0000040000047882 */ /* 0x000fe20000000000 */
[----:B------:R-:W-:-:S06]  /*2fd0*/  NOP ;  /* 0x0000000000007918 */ /* 0x000fcc0000000000 */
[----:B------:R-:W-:Y:S06]  /*2fe0*/  BAR.ARV 0x6, 0xa0 ;  /* 0x0182800000007b1d */ /* 0x000fec0000002000 */
[----:B------:R-:W3:Y:S01]  /*2ff0*/  LDCU UR7, c[0x0][0x38c] ;  /* 0x00007180ff0777ac */ /* 0x000ee20008000800 */
[----:B------:R-:W-:Y:S01]  /*3000*/  LOP3.LUT R0, R0, 0xffff, RZ, 0xc0, !PT ;  /* 0x0000ffff00007812 */ /* 0x000fe200078ec0ff */
[----:B------:R-:W-:Y:S01]  /*3010*/  IMAD.MOV.U32 R11, RZ, RZ, 0x1 ;  /* 0x00000001ff0b7424 */ /* 0x000fe200078e00ff */
[----:B------:R-:W-:Y:S01]  /*3020*/  CS2R R8, SRZ ;  /* 0x0000000000087805 */ /* 0x000fe2000001ff00 */
[----:B------:R-:W4:Y:S01]  /*3030*/  LDCU UR6, c[0x0][0x38c] ;  /* 0x00007180ff0677ac */ /* 0x000f220008000800 */
[----:B------:R-:W-:Y:S01]  /*3040*/  R2UR UR9, R0 ;  /* 0x00000000000972ca */ /* 0x000fe200000e0000 */
[----:B------:R-:W-:Y:S01]  /*3050*/  IMAD.MOV.U32 R10, RZ, RZ, RZ ;  /* 0x000000ffff0a7224 */ /* 0x000fe200078e00ff */
[----:B------:R-:W-:Y:S01]  /*3060*/  UMOV UR16, URZ ;  /* 0x000000ff00107c82 */ /* 0x000fe20008000000 */
[----:B------:R-:W-:Y:S01]  /*3070*/  UMOV UR15, URZ ;  /* 0x000000ff000f7c82 */ /* 0x000fe20008000000 */
[----:B--2---:R-:W-:Y:S01]  /*3080*/  ULEA UR5, UR5, UR4, 0x18 ;  /* 0x0000000405057291 */ /* 0x004fe2000f8ec0ff */
[----:B------:R-:W-:Y:S01]  /*3090*/  UMOV UR24, 0x0 ;  /* 0x0000000000187882 */ /* 0x000fe20000000000 */
[----:B------:R-:W-:-:S02]  /*30a0*/  UMOV UR25, 0x8208010 ;  /* 0x0820801000197882 */ /* 0x000fc40000000000 */
[----:B------:R-:W-:Y:S02]  /*30b0*/  UIADD3 UR11, UPT, UPT, UR5, 0x8400, URZ ;  /* 0x00008400050b7890 */ /* 0x000fe4000fffe0ff */
[----:B------:R-:W-:Y:S02]  /*30c0*/  UIADD3 UR12, UPT, UPT, UR5, 0x14400, URZ ;  /* 0x00014400050c7890 */ /* 0x000fe4000fffe0ff */
[----:B---3--:R-:W-:Y:S01]  /*30d0*/  UIADD3 UR7, UPT, UPT, UR7, 0x3f, URZ ;  /* 0x0000003f07077890 */ /* 0x008fe2000fffe0ff */
[----:B-1----:R-:W1:Y:S01]  /*30e0*/  LDS R2, [UR5+0x130] ;  /* 0x00013005ff027984 */ /* 0x002e620008000800 */
[----:B------:R-:W-:Y:S02]  /*30f0*/  USHF.R.U32.HI UR11, URZ, 0x4, UR11 ;  /* 0x00000004ff0b7899 */ /* 0x000fe4000801160b */
[----:B------:R-:W-:Y:S02]  /*3100*/  USHF.R.S32.HI UR4, URZ, 0x1f, UR7 ;  /* 0x0000001fff047899 */ /* 0x000fe40008011407 */
[----:B------:R-:W-:-:S02]  /*3110*/  USHF.R.U32.HI UR12, URZ, 0x4, UR12 ;  /* 0x00000004ff0c7899 */ /* 0x000fc4000801160c */
[----:B------:R-:W-:Y:S02]  /*3120*/  ULEA.HI UR4, UR4, UR7, URZ, 0x6 ;  /* 0x0000000704047291 */ /* 0x000fe4000f8f30ff */
[----:B------:R-:W-:Y:S02]  /*3130*/  ULOP3.LUT UR11, UR11, 0x3fff, URZ, 0xc0, !UPT ;  /* 0x00003fff0b0b7892 */ /* 0x000fe4000f8ec0ff */
[----:B------:R-:W-:Y:S02]  /*3140*/  USHF.R.S32.HI UR4, URZ, 0x6, UR4 ;  /* 0x00000006ff047899 */ /* 0x000fe40008011404 */
[----:B------:R-:W-:Y:S02]  /*3150*/  ULOP3.LUT UR12, UR12, 0x3fff, URZ, 0xc0, !UPT ;  /* 0x00003fff0c0c7892 */ /* 0x000fe4000f8ec0ff */
[----:B------:R-:W-:Y:S01]  /*3160*/  UISETP.LT.AND UP0, UPT, UR4, 0x1, UPT ;  /* 0x000000010400788c */ /* 0x000fe2000bf01270 */
[----:B------:R-:W-:Y:S01]  /*3170*/  UMOV UR22, 0x0 ;  /* 0x0000000000167882 */ /* 0x000fe20000000000 */
[----:B------:R-:W-:-:S02]  /*3180*/  UMOV UR23, 0x8208010 ;  /* 0x0820801000177882 */ /* 0x000fc40000000000 */
[----:B------:R-:W-:Y:S02]  /*3190*/  USEL UR10, UR4, 0x1, !UP0 ;  /* 0x00000001040a7887 */ /* 0x000fe4000c000000 */
[----:B------:R-:W-:Y:S02]  /*31a0*/  ULOP3.LUT UR11, UR11, 0x2000000, URZ, 0xfc, !UPT ;  /* 0x020000000b0b7892 */ /* 0x000fe4000f8efcff */
[----:B------:R-:W-:Y:S02]  /*31b0*/  ULOP3.LUT UR12, UR12, 0x10000, URZ, 0xfc, !UPT ;  /* 0x000100000c0c7892 */ /* 0x000fe4000f8efcff */
[----:B------:R-:W-:Y:S02]  /*31c0*/  UIADD3 UR10, UPT, UPT, -UR10, URZ, URZ ;  /* 0x000000ff0a0a7290 */ /* 0x000fe4000fffe1ff */
[----:B----4-:R-:W-:Y:S01]  /*31d0*/  UISETP.GE.AND UP3, UPT, UR6, 0x1, UPT ;  /* 0x000000010600788c */ /* 0x010fe2000bf66270 */
[----:B------:R-:W-:Y:S01]  /*31e0*/  UMOV UR20, 0x0 ;  /* 0x0000000000147882 */ /* 0x000fe20000000000 */
[----:B------:R-:W-:Y:S01]  /*31f0*/  UMOV UR21, 0x8208010 ;  /* 0x0820801000157882 */ /* 0x000fe20000000000 */
[----:B------:R-:W-:Y:S01]  /*3200*/  UMOV UR18, 0x0 ;  /* 0x0000000000127882 */ /* 0x000fe20000000000 */
[----:B------:R-:W-:Y:S01]  /*3210*/  UMOV UR19, 0x8208010 ;  /* 0x0820801000137882 */ /* 0x000fe20000000000 */
[----:B-1----:R-:W-:-:S15]  /*3220*/  R2UR UR17, R2 ;  /* 0x00000000021172ca */ /* 0x002fde00000e0000 */
.L_x_65:
[----:B------:R-:W-:Y:S02]  /*3230*/  LEA R0, R10, UR5, 0x3 ;  /* 0x000000050a007c11 */ /* 0x000fe4000f8e18ff */
[----:B------:R-:W-:Y:S02]  /*3240*/  SHF.L.U32 R2, R9, 0x1f, RZ ;  /* 0x0000001f09027819 */ /* 0x000fe400000006ff */
[----:B------:R-:W-:Y:S01]  /*3250*/  PLOP3.LUT P0, PT, PT, PT, UP3, 0x80, 0x8 ;  /* 0x000000000008781c */ /* 0x000fe20003f0f038 */
[----:B------:R-:W-:Y:S01]  /*3260*/  VIADD R3, R0, 0x90 ;  /* 0x0000009000037836 */ /* 0x000fe20000000000 */
[----:B-1----:R-:W1:Y:S02]  /*3270*/  SYNCS.PHASECHK.TRANS64.TRYWAIT P1, [R0+URZ+0x80], R2 ;  /* 0x00008002000075a7 */ /* 0x002e6400080211ff */
[----:B-1-3--:R-:W-:Y:S09]  /*3280*/  @!P1 BRA `(.L_x_59) ;  /* 0x0000006000209947 */ /* 0x00aff20003800000 */
.L_x_150:
[----:B------:R-:W-:Y:S01]  /*3290*/  LEA R4, R10, UR5, 0x4 ;  /* 0x000000050a047c11 */ /* 0x000fe2000f8e20ff */
[----:B------:R-:W-:Y:S01]  /*32a0*/  @UP3 ULEA UR6, UR15, UR5, 0x3 ;  /* 0x000000050f063291 */ /* 0x000fe2000f8e18ff */
[----:B------:R-:W-:Y:S01]  /*32b0*/  PLOP3.LUT P2, PT, PT, PT, PT, 0x80, 0x8 ;  /* 0x000000000008781c */ /* 0x000fe20003f4f070 */
[----:B------:R-:W-:Y:S01]  /*32c0*/  ULEA UR7, UR16, UR5, 0x3 ;  /* 0x0000000510077291 */ /* 0x000fe2000f8e18ff */
[----:B------:R-:W-:Y:S01]  /*32d0*/  PRMT R3, RZ, 0x654, R3 ;  /* 0x00000654ff037816 */ /* 0x000fe20000000003 */
[----:B------:R-:W-:Y:S01]  /*32e0*/  ULEA UR8, UR16, UR17, 0x7 ;  /* 0x0000001110087291 */ /* 0x000fe2000f8e38ff */
[----:B------:R-:W2:Y:S01]  /*32f0*/  LDS.128 R4, [R4+0x110] ;  /* 0x0001100004047984 */ /* 0x000ea20000000c00 */
[----:B-1----:R-:W-:Y:S02]  /*3300*/  @P0 SHF.L.U32 R2, R8, 0x1f, RZ ;  /* 0x0000001f08020819 */ /* 0x002fe400000006ff */
[----:B------:R-:W-:Y:S01]  /*3310*/  SHF.L.U32 R0, R11, 0x1f, RZ ;  /* 0x0000001f0b007819 */ /* 0x000fe200000006ff */
[----:B------:R-:W-:Y:S01]  /*3320*/  @!PT LDS RZ, [RZ] ;  /* 0x00000000fffff984 */ /* 0x000fe20000000800 */
[----:B------:R-:W-:Y:S01]  /*3330*/  @!PT LDS RZ, [RZ] ;  /* 0x00000000fffff984 */ /* 0x000fe20000000800 */
[----:B------:R-:W-:Y:S01]  /*3340*/  @!PT LDS RZ, [RZ] ;  /* 0x00000000fffff984 */ /* 0x000fe20000000800 */
[----:B------:R-:W-:Y:S01]  /*3350*/  @!PT LDS RZ, [RZ] ;  /* 0x00000000fffff984 */ /* 0x000fe20000000800 */
[----:B------:R1:W-:Y:S06]  /*3360*/  MEMBAR.ALL.CTA ;  /* 0x0000000000007992 */ /* 0x0003ec0000008000 */
[----:B-1----:R-:W1:Y:S02]  /*3370*/  FENCE.VIEW.ASYNC.S ;  /* 0x00000000000073c6 */ /* 0x002e640000000000 */
[----:B-1----:R1:W-:Y:S01]  /*3380*/  SYNCS.ARRIVE.TRANS64.RED.A1T0 RZ, [R3+URZ], RZ ;  /* 0x000000ff03ff79a7 */ /* 0x0023e200081004ff */
[----:B------:R1:W3:Y:S01]  /*3390*/  @P0 SYNCS.PHASECHK.TRANS64.TRYWAIT P2, [UR6], R2 ;  /* 0x00000002ff0005a7 */ /* 0x0002e20008041106 */
[----:B--2---:R-:W-:Y:S01]  /*33a0*/  LOP3.LUT P1, RZ, R6, 0x1, RZ, 0xc0, !PT ;  /* 0x0000000106ff7812 */ /* 0x004fe2000782c0ff */
[----:B------:R-:W2:Y:S02]  /*33b0*/  SYNCS.PHASECHK.TRANS64.TRYWAIT P0, [UR7+0xc0], R0 ;  /* 0x0000c000ff0075a7 */ /* 0x000ea40008001107 */
[----:B-123--:R-:W-:Y:S10]  /*33c0*/  @!P0 BRA `(.L_x_60) ;  /* 0x0000005c00e48947 */ /* 0x00eff40003800000 */
.L_x_152:
[----:B------:R-:W-:Y:S01]  /*33d0*/  IADD3 R10, PT, PT, R10, 0x1, RZ ;  /* 0x000000010a0a7810 */ /* 0x000fe20007ffe0ff */
[----:B------:R-:W-:Y:S06]  /*33e0*/  BRA.U !UP3, `(.L_x_61) ;  /* 0x000000010bc07547 */ /* 0x000fec000b800000 */
[----:B------:R-:W-:Y:S01]  /*33f0*/  UPLOP3.LUT UP4, UPT, UPT, UPT, UPT, 0x40, 0x4 ;  /* 0x000000000004789c */ /* 0x000fe20003f8e870 */
[----:B------:R-:W-:Y:S01]  /*3400*/  UMOV UR14, UR10 ;  /* 0x0000000a000e7c82 */ /* 0x000fe20008000000 */
[----:B------:R-:W-:Y:S01]  /*3410*/  UMOV UR13, UR4 ;  /* 0x00000004000d7c82 */ /* 0x000fe20008000000 */
[----:B------:R-:W-:-:S08]  /*3420*/  UMOV UR42, UR15 ;  /* 0x0000000f002a7c82 */ /* 0x000fd00008000000 */
.L_x_64:
[----:B------:R-:W-:Y:S02]  /*3430*/  UIADD3 UR14, UPT, UPT, UR14, 0x1, URZ ;  /* 0x000000010e0e7890 */ /* 0x000fe4000fffe0ff */
[----:B--2---:R-:W-:Y:S02]  /*3440*/  ULEA UR6, UR42, UR5, 0x3 ;  /* 0x000000052a067291 */ /* 0x004fe4000f8e18ff */
[----:B------:R-:W-:Y:S01]  /*3450*/  UISETP.NE.AND UP0, UPT, UR14, URZ, UPT ;  /* 0x000000ff0e00728c */ /* 0x000fe2000bf05270 */
[----:B---3--:R-:W-:Y:S10]  /*3460*/  @P2 BRA `(.L_x_62) ;  /* 0x00000000000c2947 */ /* 0x008ff40003800000 */
[----:B-1----:R-:W-:Y:S04]  /*3470*/  SHF.L.U32 R2, R8, 0x1f, RZ ;  /* 0x0000001f08027819 */ /* 0x002fe800000006ff */
[----:B------:R-:W1:Y:S02]  /*3480*/  SYNCS.PHASECHK.TRANS64.TRYWAIT P0, [UR6], R2 ;  /* 0x00000002ff0075a7 */ /* 0x000e640008001106 */
[----:B-1----:R-:W-:Y:S05]  /*3490*/  @!P0 BRA `(.L_x_63) ;  /* 0x0000005c00c88947 */ /* 0x002fea0003800000 */
.L_x_62:
[----:B------:R-:W-:Y:S01]  /*34a0*/  UISETP.NE.AND UP1, UPT, UR13, 0x1, UPT ;  /* 0x000000010d00788c */ /* 0x000fe2000bf25270 */
[----:B------:R-:W-:Y:S01]  /*34b0*/  PLOP3.LUT P2, PT, PT, PT, PT, 0x80, 0x8 ;  /* 0x000000000008781c */ /* 0x000fe20003f4f070 */
[----:B------:R-:W-:Y:S02]  /*34c0*/  UIADD3 UR15, UPT, UPT, UR42, 0x1, URZ ;  /* 0x000000012a0f7890 */ /* 0x000fe4000fffe0ff */
[----:B------:R-:W-:Y:S02]  /*34d0*/  ULEA UR28, UR42, UR12, 0xa ;  /* 0x0000000c2a1c7291 */ /* 0x000fe4000f8e50ff */
[----:B------:R-:W-:Y:S01]  /*34e0*/  UISETP.NE.AND UP2, UPT, UR15, 0x3, UPT ;  /* 0x000000030f00788c */ /* 0x000fe2000bf45270 */
[----:B------:R-:W-:Y:S01]  /*34f0*/  PLOP3.LUT P0, PT, PT, PT, UP1, 0x80, 0x8 ;  /* 0x000000000008781c */ /* 0x000fe20003f0f018 */
[----:B------:R-:W-:Y:S02]  /*3500*/  UIADD3 UR40, UPT, UPT, UR28, 0x2, URZ ;  /* 0x000000021c287890 */ /* 0x000fe4000fffe0ff */
[----:B------:R-:W-:Y:S02]  /*3510*/  USEL UR27, URZ, 0x1, UP2 ;  /* 0x00000001ff1b7887 */ /* 0x000fe40009000000 */
[----:B------:R-:W-:Y:S02]  /*3520*/  USEL UR15, UR15, URZ, UP2 ;  /* 0x000000ff0f0f7287 */ /* 0x000fe40009000000 */
[----:B------:R-:W-:Y:S02]  /*3530*/  UIADD3 UR36, UPT, UPT, UR28, 0x4, URZ ;  /* 0x000000041c247890 */ /* 0x000fe4000fffe0ff */
[----:B------:R-:W-:Y:S01]  /*3540*/  @UP1 ULEA UR26, UR15, UR5, 0x3 ;  /* 0x000000050f1a1291 */ /* 0x000fe2000f8e18ff */
[----:B------:R-:W-:Y:S01]  /*3550*/  LOP3.LUT R8, R8, UR27, RZ, 0x3c, !PT ;  /* 0x0000001b08087c12 */ /* 0x000fe2000f8e3cff */
[----:B------:R-:W-:Y:S02]  /*3560*/  UIADD3 UR32, UPT, UPT, UR28, 0x6, URZ ;  /* 0x000000061c207890 */ /* 0x000fe4000fffe0ff */
[----:B------:R-:W-:Y:S01]  /*3570*/  UIADD3 UR6, UPT, UPT, UR6, 0x18, URZ ;  /* 0x0000001806067890 */ /* 0x000fe2000fffe0ff */
[----:B-1----:R-:W-:Y:S01]  /*3580*/  @P0 SHF.L.U32 R0, R8, 0x1f, RZ ;  /* 0x0000001f08000819 */ /* 0x002fe200000006ff */
[----:B------:R-:W-:Y:S01]  /*3590*/  UIADD3 UR13, UPT, UPT, UR13, -0x1, URZ ;  /* 0xffffffff0d0d7890 */ /* 0x000fe2000fffe0ff */
[----:B------:R-:W-:Y:S02]  /*35a0*/  UMOV UR29, 0x40004040 ;  /* 0x40004040001d7882 */ /* 0x000fe40000000000 */
[----:B------:R2:W3:Y:S01]  /*35b0*/  @P0 SYNCS.PHASECHK.TRANS64.TRYWAIT P2, [UR26], R0 ;  /* 0x00000000ff0005a7 */ /* 0x0004e2000804111a */
[----:B------:R-:W-:Y:S01]  /*35c0*/  ULEA UR26, UR42, UR11, 0xa ;  /* 0x0000000b2a1a7291 */ /* 0x000fe2000f8e50ff */
[----:B------:R-:W-:Y:S01]  /*35d0*/  UMOV UR27, 0x40004040 ;  /* 0x40004040001b7882 */ /* 0x000fe20000000000 */
[----:B------:R-:W-:Y:S02]  /*35e0*/  UMOV UR41, 0x40004040 ;  /* 0x4000404000297882 */ /* 0x000fe40000000000 */
[----:B------:R-:W-:Y:S02]  /*35f0*/  UIADD3 UR38, UPT, UPT, UR26, 0x80, URZ ;  /* 0x000000801a267890 */ /* 0x000fe4000fffe0ff */
[----:B------:R-:W-:Y:S02]  /*3600*/  UIADD3 UR34, UPT, UPT, UR26, 0x100, URZ ;  /* 0x000001001a227890 */ /* 0x000fe4000fffe0ff */
[----:B------:R-:W-:Y:S01]  /*3610*/  UIADD3 UR30, UPT, UPT, UR26, 0x180, URZ ;  /* 0x000001801a1e7890 */ /* 0x000fe2000fffe0ff */
[----:B------:R2:W-:Y:S01]  /*3620*/  UTCHMMA gdesc[UR26], gdesc[UR28], tmem[UR8], tmem[UR24], idesc[UR25], UP4 ;  /* 0x00ff181c1a0075ea */ /* 0x0005e2000a000008 */
[----:B------:R-:W-:Y:S01]  /*3630*/  UPLOP3.LUT UP4, UPT, UPT, UPT, UPT, 0x80, 0x8 ;  /* 0x000000000008789c */ /* 0x000fe20003f8f070 */
[----:B------:R-:W-:Y:S01]  /*3640*/  UMOV UR39, 0x40004040 ;  /* 0x4000404000277882 */ /* 0x000fe20000000000 */
[----:B------:R-:W-:Y:S01]  /*3650*/  UMOV UR37, 0x40004040 ;  /* 0x4000404000257882 */ /* 0x000fe20000000000 */
[----:B------:R2:W-:Y:S01]  /*3660*/  UTCHMMA gdesc[UR38], gdesc[UR40], tmem[UR8], tmem[UR22], idesc[UR23], UPT ;  /* 0x00ff1628260075ea */ /* 0x0005e2000b800008 */
[----:B------:R-:W-:Y:S01]  /*3670*/  UMOV UR35, 0x40004040 ;  /* 0x4000404000237882 */ /* 0x000fe20000000000 */
[----:B------:R-:W-:Y:S01]  /*3680*/  UMOV UR33, 0x40004040 ;  /* 0x4000404000217882 */ /* 0x000fe20000000000 */
[----:B------:R-:W-:Y:S01]  /*3690*/  UMOV UR31, 0x40004040 ;  /* 0x40004040001f7882 */ /* 0x000fe20000000000 */
[----:B------:R2:W-:Y:S01]  /*36a0*/  UTCHMMA gdesc[UR34], gdesc[UR36], tmem[UR8], tmem[UR20], idesc[UR21], UPT ;  /* 0x00ff1424220075ea */ /* 0x0005e2000b800008 */
[----:B------:R2:W-:Y:S01]  /*36b0*/  UTCHMMA gdesc[UR30], gdesc[UR32], tmem[UR8], tmem[UR18], idesc[UR19], UPT ;  /* 0x00ff12201e0075ea */ /* 0x0005e2000b800008 */
[----:B------:R2:W-:Y:S01]  /*36c0*/  UTCBAR.MULTICAST [UR6], URZ, UR9 ;  /* 0x000000ff060073e9 */ /* 0x0005e20008000809 */
[----:B------:R-:W-:Y:S01]  /*36d0*/  UMOV UR42, UR15 ;  /* 0x0000000f002a7c82 */ /* 0x000fe20008000000 */
[----:B------:R-:W-:Y:S05]  /*36e0*/  BRA.U UP0, `(.L_x_64) ;  /* 0xfffffffd00507547 */ /* 0x000fea000b83ffff */
.L_x_61:
[----:B------:R-:W-:Y:S01]  /*36f0*/  UIADD3 UR16, UPT, UPT, UR16, 0x1, URZ ;  /* 0x0000000110107890 */ /* 0x000fe2000fffe0ff */
[C---:B------:R-:W-:Y:S01]  /*3700*/  ISETP.NE.AND P0, PT, R10.reuse, 0x2, PT ;  /* 0x000000020a00780c */ /* 0x040fe20003f05270 */
[----:B------:R-:W-:Y:S02]  /*3710*/  UIADD3 UR7, UPT, UPT, UR7, 0xa0, URZ ;  /* 0x000000a007077890 */ /* 0x000fe4000fffe0ff */
[----:B------:R-:W-:Y:S01]  /*3720*/  UISETP.NE.AND UP0, UPT, UR16, 0x4, UPT ;  /* 0x000000041000788c */ /* 0x000fe2000bf05270 */
[----:B-12---:R-:W-:Y:S02]  /*3730*/  SEL R0, RZ, 0x1, P0 ;  /* 0x00000001ff007807 */ /* 0x006fe40000000000 */
[----:B------:R-:W-:Y:S01]  /*3740*/  SEL R10, R10, RZ, P0 ;  /* 0x000000ff0a0a7207 */ /* 0x000fe20000000000 */
[----:B------:R-:W-:Y:S01]  /*3750*/  USEL UR6, URZ, 0x1, UP0 ;  /* 0x00000001ff067887 */ /* 0x000fe20008000000 */
[----:B------:R-:W-:Y:S01]  /*3760*/  LOP3.LUT R9, R9, R0, RZ, 0x3c, !PT ;  /* 0x0000000009097212 */ /* 0x000fe200078e3cff */
[----:B------:R-:W-:Y:S01]  /*3770*/  USEL UR16, UR16, URZ, UP0 ;  /* 0x000000ff10107287 */ /* 0x000fe20008000000 */
[----:B------:R1:W-:Y:S03]  /*3780*/  UTCBAR [UR7], URZ ;  /* 0x000000ff070073e9 */ /* 0x0003e600080000ff */
[----:B------:R-:W-:Y:S01]  /*3790*/  LOP3.LUT R11, R11, UR6, RZ, 0x3c, !PT ;  /* 0x000000060b0b7c12 */ /* 0x000fe2000f8e3cff */
[----:B------:R-:W-:Y:S07]  /*37a0*/  @P1 BRA `(.L_x_65) ;  /* 0xfffffff800a01947 */ /* 0x000fee000383ffff */
[----:B------:R-:W2:Y:S01]  /*37b0*/  S2UR UR4, SR_CgaCtaId ;  /* 0x00000000000479c3 */ /* 0x000ea20000008800 */
[----:B------:R-:W-:Y:S01]  /*37c0*/  ELECT P0, URZ, PT ;  /* 0x0000000000ff782f */ /* 0x000fe20003800000 */
[----:B------:R-:W-:Y:S01]  /*37d0*/  IMAD.MOV.U32 R0, RZ, RZ, 0x1 ;  /* 0x00000001ff007424 */ /* 0x000fe200078e00ff */
[----:B------:R-:W-:Y:S01]  /*37e0*/  UIADD3 UR5, UPT, UPT, UR5, 0xc0, URZ ;  /* 0x000000c005057890 */ /* 0x000fe2000fffe0ff */
[----:B------:R-:W-:Y:S01]  /*37f0*/  SHF.L.U32 R2, R11, 0x1f, RZ ;  /* 0x0000001f0b027819 */ /* 0x000fe200000006ff */
[----:B------:R-:W-:-:S03]  /*3800*/  UMOV UR6, 0x40 ;  /* 0x0000004000067882 */ /* 0x000fc60000000000 */
[----:B------:R-:W-:Y:S01]  /*3810*/  UVIRTCOUNT.DEALLOC.SMPOOL 0x80 ;  /* 0x000000800000784c */ /* 0x000fe20000000000 */
[----:B--2---:R-:W-:Y:S02]  /*3820*/  ULEA UR4, UR4, UR6, 0x18 ;  /* 0x0000000604047291 */ /* 0x004fe4000f8ec0ff */
[----:B------:R-:W-:-:S07]  /*3830*/  ULEA UR6, UR16, UR5, 0x3 ;  /* 0x0000000510067291 */ /* 0x000fce000f8e18ff */
[----:B------:R2:W-:Y:S02]  /*3840*/  @P0 STS.U8 [UR4+0x1c], R0 ;  /* 0x00001c00ff000988 */ /* 0x0005e40008000004 */
[----:B------:R-:W4:Y:S02]  /*3850*/  SYNCS.PHASECHK.TRANS64.TRYWAIT P0, [UR6], R2 ;  /* 0x00000002ff0075a7 */ /* 0x000f240008001106 */
[----:B--2-4-:R-:W-:Y:S05]  /*3860*/  @!P0 BRA `(.L_x_66) ;  /* 0x0000005800ec8947 */ /* 0x014fea0003800000 */
.L_x_155:
[----:B-1----:R-:W-:-:S04]  /*3870*/  UIADD3 UR7, UPT, UPT, UR16, 0x1, URZ ;  /* 0x0000000110077890 */ /* 0x002fc8000fffe0ff */
[----:B------:R-:W-:-:S04]  /*3880*/  UISETP.NE.AND UP0, UPT, UR7, 0x4, UPT ;  /* 0x000000040700788c */ /* 0x000fc8000bf05270 */
[----:B------:R-:W-:Y:S02]  /*3890*/  USEL UR8, URZ, 0x1, UP0 ;  /* 0x00000001ff087887 */ /* 0x000fe40008000000 */
[----:B------:R-:W-:-:S04]  /*38a0*/  USEL UR7, UR7, URZ, UP0 ;  /* 0x000000ff07077287 */ /* 0x000fc80008000000 */
[----:B------:R-:W-:Y:S01]  /*38b0*/  ULEA UR6, UR7, UR5, 0x3 ;  /* 0x0000000507067291 */ /* 0x000fe2000f8e18ff */
[----:B--2---:R-:W-:-:S04]  /*38c0*/  LOP3.LUT R2, R11, UR8, RZ, 0x3c, !PT ;  /* 0x000000080b027c12 */ /* 0x004fc8000f8e3cff */
[----:B------:R-:W-:-:S04]  /*38d0*/  SHF.L.U32 R3, R2, 0x1f, RZ ;  /* 0x0000001f02037819 */ /* 0x000fc800000006ff */
[----:B------:R-:W1:Y:S02]  /*38e0*/  SYNCS.PHASECHK.TRANS64.TRYWAIT P0, [UR6], R3 ;  /* 0x00000003ff0075a7 */ /* 0x000e640008001106 */
[----:B-1----:R-:W-:Y:S05]  /*38f0*/  @!P0 BRA `(.L_x_67) ;  /* 0x0000005800e08947 */ /* 0x002fea0003800000 */
.L_x_157:
        /* <DEDUP_REMOVED lines=9> */
.L_x_159:
[----:B------:R-:W-:-:S04]  /*3990*/  UIADD3 UR7, UPT, UPT, UR7, 0x1, URZ ;  /* 0x0000000107077890 */ /* 0x000fc8000fffe0ff */
[----:B------:R-:W-:-:S04]  /*39a0*/  UISETP.NE.AND UP0, UPT, UR7, 0x4, UPT ;  /* 0x000000040700788c */ /* 0x000fc8000bf05270 */
[----:B------:R-:W-:Y:S02]  /*39b0*/  USEL UR6, URZ, 0x1, UP0 ;  /* 0x00000001ff067887 */ /* 0x000fe40008000000 */
[----:B------:R-:W-:-:S04]  /*39c0*/  USEL UR7, UR7, URZ, UP0 ;  /* 0x000000ff07077287 */ /* 0x000fc80008000000 */
[----:B------:R-:W-:Y:S01]  /*39d0*/  ULEA UR7, UR7, UR5, 0x3 ;  /* 0x0000000507077291 */ /* 0x000fe2000f8e18ff */
[----:B------:R-:W-:-:S04]  /*39e0*/  LOP3.LUT R2, R2, UR6, RZ, 0x3c, !PT ;  /* 0x0000000602027c12 */ /* 0x000fc8000f8e3cff */
[----:B------:R-:W-:-:S04]  /*39f0*/  SHF.L.U32 R2, R2, 0x1f, RZ ;  /* 0x0000001f02027819 */ /* 0x000fc800000006ff */
[----:B------:R-:W2:Y:S02]  /*3a00*/  SYNCS.PHASECHK.TRANS64.TRYWAIT P0, [UR7], R2 ;  /* 0x00000002ff0075a7 */ /* 0x000ea40008001107 */
[----:B--2---:R-:W-:Y:S05]  /*3a10*/  @!P0 BRA `(.L_x_69) ;  /* 0x0000005800c88947 */ /* 0x004fea0003800000 */
.L_x_161:
[----:B------:R-:W-:Y:S01]  /*3a20*/  NOP ;  /* 0x0000000000007918 */ /* 0x000fe20000000000 */
[----:B-1----:R-:W1:Y:S01]  /*3a30*/  LDS R0, [UR4+0x14] ;  /* 0x00001404ff007984 */ /* 0x002e620008000800 */
[----:B------:R-:W-:Y:S01]  /*3a40*/  ULOP3.LUT UR6, UR17, 0xffff, URZ, 0xc0, !UPT ;  /* 0x0000ffff11067892 */ /* 0x000fe2000f8ec0ff */
[----:B------:R-:W-:Y:S01]  /*3a50*/  UMOV UR8, 0xffff ;  /* 0x0000ffff00087882 */ /* 0x000fe20000000000 */
[----:B------:R-:W-:Y:S02]  /*3a60*/  UMOV UR5, 0x1 ;  /* 0x0000000100057882 */ /* 0x000fe40000000000 */
[----:B------:R-:W-:-:S04]  /*3a70*/  USHF.R.U32.HI UR6, URZ, 0x5, UR6 ;  /* 0x00000005ff067899 */ /* 0x000fc80008011606 */
[----:B------:R-:W-:Y:S02]  /*3a80*/  USHF.L.U32 UR8, UR8, UR6, URZ ;  /* 0x0000000608087299 */ /* 0x000fe400080006ff */
[----:B------:R-:W-:-:S04]  /*3a90*/  USHF.L.U32 UR5, UR5, UR6, URZ ;  /* 0x0000000605057299 */ /* 0x000fc800080006ff */
[----:B-1----:R-:W-:-:S04]  /*3aa0*/  LOP3.LUT R0, R0, UR8, RZ, 0xc0, !PT ;  /* 0x0000000800007c12 */ /* 0x002fc8000f8ec0ff */
[----:B------:R-:W-:-:S13]  /*3ab0*/  ISETP.NE.AND P0, PT, R0, UR8, PT ;  /* 0x0000000800007c0c */ /* 0x000fda000bf05270 */
[----:B------:R-:W-:Y:S05]  /*3ac0*/  @P0 BRA `(.L_x_70) ;  /* 0x0000000000580947 */ /* 0x000fea0003800000 */
[----:B------:R-:W1:Y:S02]  /*3ad0*/  LDS R0, [UR4+0x18] ;  /* 0x00001804ff007984 */ /* 0x000e640008000800 */
[----:B-1----:R-:W-:-:S04]  /*3ae0*/  LOP3.LUT R0, R0, UR5, RZ, 0xc0, !PT ;  /* 0x0000000500007c12 */ /* 0x002fc8000f8ec0ff */
[----:B------:R-:W-:-:S13]  /*3af0*/  ISETP.NE.AND P0, PT, R0, UR5, PT ;  /* 0x0000000500007c0c */ /* 0x000fda000bf05270 */
[----:B------:R-:W-:Y:S05]  /*3b00*/  @P0 BRA `(.L_x_71) ;  /* 0x00000000003c0947 */ /* 0x000fea0003800000 */
[----:B------:R-:W1:Y:S01]  /*3b10*/  S2R R2, SR_LANEID ;  /* 0x0000000000027919 */ /* 0x000e620000000000 */
[----:B------:R-:W-:Y:S01]  /*3b20*/  ULOP3.LUT UR8, URZ, UR8, URZ, 0x33, !UPT ;  /* 0x00000008ff087292 */ /* 0x000fe2000f8e33ff */
[----:B------:R-:W-:Y:S02]  /*3b30*/  VOTEU.ANY UR7, UPT, PT ;  /* 0x0000000000077886 */ /* 0x000fe400038e0100 */
[----:B------:R-:W-:-:S03]  /*3b40*/  UFLO.U32 UR7, UR7 ;  /* 0x00000007000772bd */ /* 0x000fc600080e0000 */
[----:B------:R-:W-:-:S04]  /*3b50*/  IMAD.U32 R0, RZ, RZ, UR8 ;  /* 0x00000008ff007e24 */ /* 0x000fc8000f8e00ff */
[----:B------:R2:W4:Y:S02]  /*3b60*/  REDUX UR6, R0 ;  /* 0x00000000000673c4 */ /* 0x0005240000000000 */
[----:B------:R1:W-:Y:S02]  /*3b70*/  UTCATOMSWS.AND URZ, UR8 ;  /* 0x0000000800ff79e3 */ /* 0x0003e40008000000 */
[----:B-1----:R-:W-:Y:S02]  /*3b80*/  ISETP.EQ.U32.AND P0, PT, R2, UR7, PT ;  /* 0x0000000702007c0c */ /* 0x002fe4000bf02070 */
[----:B--2---:R-:W-:Y:S02]  /*3b90*/  LOP3.LUT R0, RZ, UR5, RZ, 0x33, !PT ;  /* 0x00000005ff007c12 */ /* 0x004fe4000f8e33ff */
[----:B----4-:R-:W-:Y:S02]  /*3ba0*/  MOV R2, UR6 ;  /* 0x0000000600027c02 */ /* 0x010fe40008000f00 */
[----:B------:R-:W1:Y:S07]  /*3bb0*/  REDUX UR5, R0 ;  /* 0x00000000000573c4 */ /* 0x000e6e0000000000 */
[----:B------:R2:W-:Y:S01]  /*3bc0*/  @P0 ATOMS.AND RZ, [UR4+0x14], R2 ;  /* 0x00001402ffff098c */ /* 0x0005e2000a800004 */
[----:B-1----:R-:W-:-:S05]  /*3bd0*/  IMAD.U32 R0, RZ, RZ, UR5 ;  /* 0x00000005ff007e24 */ /* 0x002fca000f8e00ff */
[----:B------:R2:W-:Y:S01]  /*3be0*/  @P0 ATOMS.AND RZ, [UR4+0x18], R0 ;  /* 0x00001800ffff098c */ /* 0x0005e2000a800004 */
[----:B------:R-:W-:Y:S05]  /*3bf0*/  BRA `(.L_x_72) ;  /* 0x0000000000147947 */ /* 0x000fea0003800000 */
.L_x_71:
[----:B------:R-:W-:Y:S02]  /*3c00*/  MOV R2, 0x3c20 ;  /* 0x00003c2000027802 */ /* 0x000fe40000000f00 */
[----:B---3-5:R-:W-:Y:S05]  /*3c10*/  CALL.REL.NOINC `($__internal_0_$__cuda_sm10x_tcgen05_guardrail_trap_col_being_dealloced_not_returned_by_alloc) ;  /* 0x0000005c00b07944 */ /* 0x028fea0003c00000 */
[----:B------:R-:W-:Y:S05]  /*3c20*/  BRA `(.L_x_72) ;  /* 0x0000000000087947 */ /* 0x000fea0003800000 */
.L_x_70:
[----:B------:R-:W-:Y:S02]  /*3c30*/  MOV R2, 0x3c50 ;  /* 0x00003c5000027802 */ /* 0x000fe40000000f00 */
[----:B---3-5:R-:W-:Y:S05]  /*3c40*/  CALL.REL.NOINC `($__internal_2_$__cuda_sm10x_tcgen05_guardrail_trap_unallocated_columns_being_dealloced) ;  /* 0x0000005c00bc7944 */ /* 0x028fea0003c00000 */
.L_x_72:
[----:B------:R-:W-:Y:S01]  /*3c50*/  NOP ;  /* 0x0000000000007918 */ /* 0x000fe20000000000 */
[----:B------:R-:W-:Y:S05]  /*3c60*/  EXIT ;  /* 0x000000000000794d */ /* 0x000fea0003800000 */
.L_x_54:
[----:B------:R-:W-:-:S09]  /*3c70*/  UISETP.NE.OR UP4, UPT, UR5, 0x3, !UP4 ;  /* 0x000000030500788c */ /* 0x000fd2000e785670 */
[----:B------:R-:W-:Y:S05]  /*3c80*/  BRA.U UP4, `(.L_x_73) ;  /* 0x0000000d04fc7547 */ /* 0x000fea000b800000 */
[----:B------:R-:W1:Y:S01]  /*3c90*/  LDC R0, c[0x0][0xb30] ;  /* 0x0002cc00ff007b82 */ /* 0x000e620000000800 */
[----:B------:R-:W-:Y:S01]  /*3ca0*/  UMOV UR4, 0x400 ;  /* 0x0000040000047882 */ /* 0x000fe20000000000 */
[----:B------:R-:W-:Y:S01]  /*3cb0*/  HFMA2 R31, -RZ, RZ, 0, 0 ;  /* 0x00000000ff1f7431 */ /* 0x000fe200000001ff */
[----:B------:R-:W-:Y:S01]  /*3cc0*/  ULEA UR4, UR37, UR4, 0x18 ;  /* 0x0000000425047291 */ /* 0x000fe2000f8ec0ff */
[----:B------:R-:W-:Y:S01]  /*3cd0*/  IMAD.MOV.U32 R33, RZ, RZ, 0x1 ;  /* 0x00000001ff217424 */ /* 0x000fe200078e00ff */
[----:B------:R-:W-:Y:S01]  /*3ce0*/  MOV R29, 0x2000 ;  /* 0x00002000001d7802 */ /* 0x000fe20000000f00 */
[----:B------:R-:W-:Y:S01]  /*3cf0*/  IMAD.MOV.U32 R32, RZ, RZ, RZ ;  /* 0x000000ffff207224 */ /* 0x000fe200078e00ff */
[----:B------:R-:W-:Y:S01]  /*3d00*/  UIADD3 UR5, UPT, UPT, UR4, 0x48, URZ ;  /* 0x0000004804057890 */ /* 0x000fe2000fffe0ff */
[----:B------:R-:W2:Y:S01]  /*3d10*/  LDC R28, c[0x0][0x370] ;  /* 0x0000dc00ff1c7b82 */ /* 0x000ea20000000800 */
[----:B------:R-:W-:Y:S02]  /*3d20*/  UPLOP3.LUT UP0, UPT, UPT, UPT, UPT, 0x40, 0x4 ;  /* 0x000000000004789c */ /* 0x000fe40003f0e870 */
[----:B------:R-:W-:-:S02]  /*3d30*/  UIADD3 UR33, UPT, UPT, UR4, 0x30, URZ ;  /* 0x0000003004217890 */ /* 0x000fc4000fffe0ff */
[----:B------:R-:W-:Y:S02]  /*3d40*/  UIADD3 UR25, UPT, UPT, UR4, 0x38, URZ ;  /* 0x0000003804197890 */ /* 0x000fe4000fffe0ff */
[----:B------:R-:W-:Y:S01]  /*3d50*/  UIADD3 UR17, UPT, UPT, UR4, 0x40, URZ ;  /* 0x0000004004117890 */ /* 0x000fe2000fffe0ff */
[----:B------:R-:W3:Y:S01]  /*3d60*/  LDC R3, c[0x0][0xb0c] ;  /* 0x0002c300ff037b82 */ /* 0x000ee20000000800 */
[----:B------:R-:W-:-:S07]  /*3d70*/  UPRMT UR5, UR37, 0x654, UR5 ;  /* 0x0000065425057896 */ /* 0x000fce0008000005 */
[----:B------:R-:W4:Y:S01]  /*3d80*/  LDC R22, c[0x0][0xb20] ;  /* 0x0002c800ff167b82 */ /* 0x000f220000000800 */
[----:B-1----:R-:W-:-:S07]  /*3d90*/  ISETP.NE.AND P1, PT, R0, 0x1, PT ;  /* 0x000000010000780c */ /* 0x002fce0003f25270 */
[----:B------:R-:W1:Y:S08]  /*3da0*/  LDC.64 R34, c[0x0][0x348] ;  /* 0x0000d200ff227b82 */ /* 0x000e700000000a00 */
[----:B------:R-:W1:Y:S08]  /*3db0*/  LDC.64 R14, c[0x0][0x888] ;  /* 0x00022200ff0e7b82 */ /* 0x000e700000000a00 */
[----:B------:R-:W1:Y:S08]  /*3dc0*/  LDC.64 R18, c[0x0][0xb10] ;  /* 0x0002c400ff127b82 */ /* 0x000e700000000a00 */
[----:B------:R-:W1:Y:S08]  /*3dd0*/  LDC.64 R6, c[0x0][0xb18] ;  /* 0x0002c600ff067b82 */ /* 0x000e700000000a00 */
[----:B------:R-:W1:Y:S08]  /*3de0*/  LDC.64 R4, c[0x0][0xb28] ;  /* 0x0002ca00ff047b82 */ /* 0x000e700000000a00 */
[----:B------:R-:W1:Y:S08]  /*3df0*/  LDC.64 R16, c[0x0][0x890] ;  /* 0x00022400ff107b82 */ /* 0x000e700000000a00 */
[----:B--234-:R-:W1:Y:S02]  /*3e00*/  LDC R23, c[0x0][0x374] ;  /* 0x0000dd00ff177b82 */ /* 0x01ce640000000800 */
.L_x_84:
[C---:B------:R-:W-:Y:S02]  /*3e10*/  LEA R0, R32.reuse, UR4, 0x3 ;  /* 0x0000000420007c11 */ /* 0x040fe4000f8e18ff */
[----:B------:R-:W-:Y:S02]  /*3e20*/  SHF.L.U32 R2, R31, 0x1f, RZ ;  /* 0x0000001f1f027819 */ /* 0x000fe400000006ff */
[----:B------:R-:W-:Y:S02]  /*3e30*/  LEA R24, R32, UR4, 0x4 ;  /* 0x0000000420187c11 */ /* 0x000fe4000f8e20ff */
[----:B--2---:R-:W2:Y:S02]  /*3e40*/  SYNCS.PHASECHK.TRANS64.TRYWAIT P0, [R0+URZ+0x80], R2 ;  /* 0x00008002000075a7 */ /* 0x004ea400080011ff */
[----:B--2---:R-:W-:Y:S05]  /*3e50*/  @!P0 BRA `(.L_x_74) ;  /* 0x0000005400d08947 */ /* 0x004fea0003800000 */
.L_x_162:
[----:B------:R-:W-:Y:S01]  /*3e60*/  ISETP.GE.AND P0, PT, R40, 0x1, PT ;  /* 0x000000012800780c */ /* 0x000fe20003f06270 */
[----:B------:R-:W3:Y:S01]  /*3e70*/  LDS.128 R24, [R24+0x110] ;  /* 0x0001100018187984 */ /* 0x000ee20000000c00 */
[----:B--2---:R-:W-:Y:S01]  /*3e80*/  VIADD R0, R0, 0x90 ;  /* 0x0000009000007836 */ /* 0x004fe20000000000 */
[----:B------:R-:W-:Y:S01]  /*3e90*/  @!PT LDS RZ, [RZ] ;  /* 0x00000000fffff984 */ /* 0x000fe20000000800 */
[----:B------:R-:W-:Y:S01]  /*3ea0*/  @!PT LDS RZ, [RZ] ;  /* 0x00000000fffff984 */ /* 0x000fe20000000800 */
[----:B------:R-:W-:Y:S01]  /*3eb0*/  @!PT LDS RZ, [RZ] ;  /* 0x00000000fffff984 */ /* 0x000fe20000000800 */
[----:B------:R-:W-:Y:S01]  /*3ec0*/  @!PT LDS RZ, [RZ] ;  /* 0x00000000fffff984 */ /* 0x000fe20000000800 */
[----:B------:R2:W-:Y:S06]  /*3ed0*/  MEMBAR.ALL.CTA ;  /* 0x0000000000007992 */ /* 0x0005ec0000008000 */
[----:B--2---:R-:W2:Y:S01]  /*3ee0*/  FENCE.VIEW.ASYNC.S ;  /* 0x00000000000073c6 */ /* 0x004ea20000000000 */
[----:B------:R-:W-:Y:S04]  /*3ef0*/  PRMT R0, RZ, 0x654, R0 ;  /* 0x00000654ff007816 */ /* 0x000fe80000000000 */
[----:B--2---:R2:W-:Y:S01]  /*3f00*/  SYNCS.ARRIVE.TRANS64.RED.A1T0 RZ, [R0+URZ], RZ ;  /* 0x000000ff00ff79a7 */ /* 0x0045e200081004ff */
[----:B---3--:R-:W-:Y:S11]  /*3f10*/  LOP3.LUT P3, RZ, R26, 0x1, RZ, 0xc0, !PT ;  /* 0x000000011aff7812 */ /* 0x008ff6000786c0ff */
[----:B------:R-:W-:Y:S02]  /*3f20*/  @!UPT UIADD3 URZ, UPT, UPT, URZ, URZ, URZ ;  /* 0x000000fffffff290 */ /* 0x000fe4000fffe0ff */
[----:B------:R-:W-:Y:S02]  /*3f30*/  @P3 MOV R11, R24 ;  /* 0x00000018000b3202 */ /* 0x000fe40000000f00 */
[----:B------:R-:W-:Y:S01]  /*3f40*/  @P3 LOP3.LUT R10, R25, 0xffff, RZ, 0xc0, !PT ;  /* 0x0000ffff190a3812 */ /* 0x000fe200078ec0ff */
[----:B--2---:R-:W-:Y:S06]  /*3f50*/  @!P0 BRA `(.L_x_75) ;  /* 0x0000000000a48947 */ /* 0x004fec0003800000 */
[-C--:B-1----:R-:W-:Y:S01]  /*3f60*/  IMAD.HI.U32 R0, R23, R7.reuse, RZ ;  /* 0x0000000717007227 */ /* 0x082fe200078e00ff */
[----:B------:R-:W-:Y:S02]  /*3f70*/  ISETP.NE.AND P0, PT, R6, 0x1, PT ;  /* 0x000000010600780c */ /* 0x000fe40003f05270 */
[----:B------:R-:W-:Y:S01]  /*3f80*/  ISETP.NE.AND P2, PT, R40, 0x1, PT ;  /* 0x000000012800780c */ /* 0x000fe20003f45270 */
[----:B------:R-:W-:Y:S01]  /*3f90*/  IMAD.HI.U32 R9, R28, R18, RZ ;  /* 0x000000121c097227 */ /* 0x000fe200078e00ff */
[----:B------:R-:W-:Y:S02]  /*3fa0*/  SHF.R.U32.HI R0, RZ, R22, R0 ;  /* 0x00000016ff007219 */ /* 0x000fe40000011600 */
[----:B------:R-:W-:Y:S01]  /*3fb0*/  ISETP.NE.AND P4, PT, R3, 0x1, PT ;  /* 0x000000010300780c */ /* 0x000fe20003f85270 */
[----:B------:R-:W-:Y:S01]  /*3fc0*/  IMAD.HI.U32 R13, R10, R7, RZ ;  /* 0x000000070a0d7227 */ /* 0x000fe200078e00ff */
[----:B------:R-:W-:Y:S02]  /*3fd0*/  SHF.R.U32.HI R9, RZ, R19, R9 ;  /* 0x00000013ff097219 */ /* 0x000fe40000011609 */
[----:B------:R-:W-:Y:S01]  /*3fe0*/  SEL R0, R23, R0, !P0 ;  /* 0x0000000017007207 */ /* 0x000fe20004000000 */
[----:B------:R-:W-:Y:S01]  /*3ff0*/  IMAD.HI.U32 R12, R11, R18, RZ ;  /* 0x000000120b0c7227 */ /* 0x000fe200078e00ff */
[----:B------:R-:W-:Y:S03]  /*4000*/  SEL R9, R28, R9, !P4 ;  /* 0x000000091c097207 */ /* 0x000fe60006000000 */
[-C--:B------:R-:W-:Y:S01]  /*4010*/  IMAD.HI.U32 R8, R0, R4.reuse, RZ ;  /* 0x0000000400087227 */ /* 0x080fe200078e00ff */
[----:B------:R-:W-:Y:S03]  /*4020*/  SHF.R.U32.HI R12, RZ, R19, R12 ;  /* 0x00000013ff0c7219 */ /* 0x000fe6000001160c */
[----:B------:R-:W-:Y:S01]  /*4030*/  IMAD.HI.U32 R2, R9, R4, RZ ;  /* 0x0000000409027227 */ /* 0x000fe200078e00ff */
[-C--:B------:R-:W-:Y:S02]  /*4040*/  @P2 SHF.R.U32.HI R0, RZ, R5.reuse, R8 ;  /* 0x00000005ff002219 */ /* 0x080fe40000011608 */
[----:B------:R-:W-:Y:S02]  /*4050*/  SHF.R.U32.HI R8, RZ, R22, R13 ;  /* 0x00000016ff087219 */ /* 0x000fe4000001160d */
[----:B------:R-:W-:Y:S01]  /*4060*/  @P2 SHF.R.U32.HI R9, RZ, R5, R2 ;  /* 0x00000005ff092219 */ /* 0x000fe20000011602 */
[----:B------:R-:W-:Y:S01]  /*4070*/  IMAD R0, R40, R0, RZ ;  /* 0x0000000028007224 */ /* 0x000fe200078e02ff */
[----:B------:R-:W-:Y:S02]  /*4080*/  SEL R8, R10, R8, !P0 ;  /* 0x000000080a087207 */ /* 0x000fe40004000000 */
[----:B------:R-:W-:Y:S01]  /*4090*/  SEL R2, R11, R12, !P4 ;  /* 0x0000000c0b027207 */ /* 0x000fe20006000000 */
[----:B------:R-:W-:Y:S01]  /*40a0*/  IMAD R12, R40, R9, RZ ;  /* 0x00000009280c7224 */ /* 0x000fe200078e02ff */
[C---:B------:R-:W-:Y:S01]  /*40b0*/  ISETP.GE.AND P0, PT, R8.reuse, R0, PT ;  /* 0x000000000800720c */ /* 0x040fe20003f06270 */
[----:B------:R-:W-:Y:S03]  /*40c0*/  IMAD.HI.U32 R0, R8, R4, RZ ;  /* 0x0000000408007227 */ /* 0x000fe600078e00ff */
[----:B------:R-:W-:Y:S02]  /*40d0*/  ISETP.GE.OR P0, PT, R2, R12, P0 ;  /* 0x0000000c0200720c */ /* 0x000fe40000706670 */
[-C--:B------:R-:W-:Y:S04]  /*40e0*/  SHF.R.U32.HI R0, RZ, R5.reuse, R0 ;  /* 0x00000005ff007219 */ /* 0x080fe80000011600 */
[----:B------:R-:W-:Y:S05]  /*40f0*/  SEL R13, R8, R0, !P2 ;  /* 0x00000000080d7207 */ /* 0x000fea0005000000 */
[----:B------:R-:W-:Y:S02]  /*4100*/  IMAD.MOV R12, RZ, RZ, -R13 ;  /* 0x000000ffff0c7224 */ /* 0x000fe400078e0a0d */
[----:B------:R-:W-:Y:S04]  /*4110*/  @!P0 IMAD.HI.U32 R0, R2, R4, RZ ;  /* 0x0000000402008227 */ /* 0x000fe800078e00ff */
[----:B------:R-:W-:Y:S01]  /*4120*/  IMAD R12, R40, R12, R8 ;  /* 0x0000000c280c7224 */ /* 0x000fe200078e0208 */
[----:B------:R-:W-:Y:S04]  /*4130*/  @!P0 SHF.R.U32.HI R0, RZ, R5, R0 ;  /* 0x00000005ff008219 */ /* 0x000fe80000011600 */
[----:B------:R-:W-:Y:S04]  /*4140*/  @!P0 SEL R0, R2, R0, !P2 ;  /* 0x0000000002008207 */ /* 0x000fe80005000000 */
[----:B------:R-:W-:Y:S01]  /*4150*/  @!P0 IADD3 R13, PT, PT, R13, -R0, RZ ;  /* 0x800000000d0d8210 */ /* 0x000fe20007ffe0ff */
[----:B------:R-:W-:Y:S01]  /*4160*/  @!P0 IMAD R0, R9, R12, R0 ;  /* 0x0000000c09008224 */ /* 0x000fe200078e0200 */
[----:B------:R-:W-:Y:S01]  /*4170*/  IADD3 R9, PT, PT, -R8, RZ, RZ ;  /* 0x000000ff08097210 */ /* 0x000fe20007ffe1ff */
[--C-:B------:R-:W-:Y:S02]  /*4180*/  IMAD.MOV R12, RZ, RZ, -R2.reuse ;  /* 0x000000ffff0c7224 */ /* 0x100fe400078e0a02 */
[----:B------:R-:W-:Y:S02]  /*4190*/  @!P0 IMAD R8, R13, R40, R2 ;  /* 0x000000280d088224 */ /* 0x000fe400078e0202 */
[----:B------:R-:W-:Y:S02]  /*41a0*/  @!P0 IMAD.MOV.U32 R2, RZ, RZ, R0 ;  /* 0x000000ffff028224 */ /* 0x000fe400078e0000 */
[----:B------:R-:W-:Y:S02]  /*41b0*/  IMAD R11, R3, R12, R11 ;  /* 0x0000000c030b7224 */ /* 0x000fe400078e020b */
[----:B------:R-:W-:Y:S02]  /*41c0*/  IMAD R10, R6, R9, R10 ;  /* 0x00000009060a7224 */ /* 0x000fe400078e020a */
[----:B------:R-:W-:Y:S02]  /*41d0*/  IMAD R11, R2, R3, R11 ;  /* 0x00000003020b7224 */ /* 0x000fe400078e020b */
[----:B------:R-:W-:Y:S02]  /*41e0*/  IMAD R10, R8, R6, R10 ;  /* 0x00000006080a7224 */ /* 0x000fe400078e020a */
.L_x_75:
[----:B------:R-:W-:Y:S05]  /*41f0*/  BRA.U UP0, `(.L_x_76) ;  /* 0x0000000100107547 */ /* 0x000fea000b800000 */
[----:B------:R-:W-:Y:S04]  /*4200*/  MOV R2, UR7 ;  /* 0x0000000700027c02 */ /* 0x000fe80008000f00 */
[----:B------:R-:W-:Y:S04]  /*4210*/  SHF.L.U32 R2, R2, 0x1f, RZ ;  /* 0x0000001f02027819 */ /* 0x000fe800000006ff */
[----:B------:R-:W2:Y:S02]  /*4220*/  SYNCS.PHASECHK.TRANS64.TRYWAIT P0, [UR4+0x78], R2 ;  /* 0x00007802ff0075a7 */ /* 0x000ea40008001104 */
[----:B--2---:R-:W-:Y:S05]  /*4230*/  @!P0 BRA `(.L_x_77) ;  /* 0x0000005000ec8947 */ /* 0x004fea0003800000 */
.L_x_76:
[----:B-1----:R-:W-:Y:S02]  /*4240*/  ISETP.NE.U32.AND P0, PT, R16, RZ, PT ;  /* 0x000000ff1000720c */ /* 0x002fe40003f05070 */
[----:B------:R-:W-:Y:S02]  /*4250*/  R2UR UR35, R21 ;  /* 0x00000000152372ca */ /* 0x000fe400000e0000 */
[----:B------:R-:W-:Y:S02]  /*4260*/  R2UR UR34, R20 ;  /* 0x00000000142272ca */ /* 0x000fe400000e0000 */
[----:B------:R-:W-:Y:S02]  /*4270*/  ISETP.NE.AND.EX P0, PT, R17, RZ, PT, P0 ;  /* 0x000000ff1100720c */ /* 0x000fe40003f05300 */
[----:B------:R-:W-:Y:S02]  /*4280*/  ISETP.NE.U32.AND P2, PT, R16, RZ, PT ;  /* 0x000000ff1000720c */ /* 0x000fe40003f45070 */
[----:B------:R-:W-:Y:S02]  /*4290*/  SHF.L.U32 R20, R33, 0x1f, RZ ;  /* 0x0000001f21147819 */ /* 0x000fe400000006ff */
[----:B------:R-:W-:Y:S03]  /*42a0*/  ISETP.NE.AND.EX P2, PT, R17, RZ, PT, P2 ;  /* 0x000000ff1100720c */ /* 0x000fe60003f45320 */
[----:B------:R-:W-:Y:S02]  /*42b0*/  USHF.L.U32 UR35, UR35, 0x7, URZ ;  /* 0x0000000723237899 */ /* 0x000fe400080006ff */
[----:B------:R-:W-:Y:S02]  /*42c0*/  USHF.L.U32 UR34, UR34, 0x7, URZ ;  /* 0x0000000722227899 */ /* 0x000fe400080006ff */
[----:B------:R-:W-:Y:S10]  /*42d0*/  @!P0 BRA `(.L_x_78) ;  /* 0x00000000002c8947 */ /* 0x000ff40003800000 */
[----:B------:R-:W-:Y:S01]  /*42e0*/  ISETP.NE.U32.AND P0, PT, R14, RZ, PT ;  /* 0x000000ff0e00720c */ /* 0x000fe20003f05070 */
[----:B------:R-:W-:Y:S03]  /*42f0*/  IMAD.MOV.U32 R88, RZ, RZ, 0x1 ;  /* 0x00000001ff587424 */ /* 0x000fe600078e00ff */
[----:B------:R-:W-:Y:S11]  /*4300*/  ISETP.NE.AND.EX P0, PT, R15, RZ, PT, P0 ;  /* 0x000000ff0f00720c */ /* 0x000ff60003f05300 */
[----:B------:R-:W-:Y:S02]  /*4310*/  @!UPT UIADD3 URZ, UPT, UPT, URZ, URZ, URZ ;  /* 0x000000fffffff290 */ /* 0x000fe4000fffe0ff */
[----:B------:R-:W1:Y:S01]  /*4320*/  @P0 LDC.64 R8, c[0x0][0x888] ;  /* 0x00022200ff080b82 */ /* 0x000e620000000a00 */
[----:B--2---:R-:W-:Y:S04]  /*4330*/  @P0 IMAD R0, R16, UR36, RZ ;  /* 0x0000002410000c24 */ /* 0x004fe8000f8e02ff */
[----:B-1----:R-:W-:Y:S04]  /*4340*/  @P0 IMAD.WIDE R8, R0, 0x4, R8 ;  /* 0x0000000400080825 */ /* 0x002fe800078e0208 */
[----:B------:R-:W-:Y:S01]  /*4350*/  HFMA2 R0, -RZ, RZ, 0, 5.9604644775390625e-08 ;  /* 0x00000001ff007431 */ /* 0x000fe200000001ff */
[----:B-----5:R1:W5:Y:S04]  /*4360*/  @P0 LDG.E R49, desc[UR46][R8.64] ;  /* 0x0000002e08310981 */ /* 0x020368000c1e1900 */
[----:B------:R-:W-:Y:S01]  /*4370*/  @!P0 PRMT R88, R0, 0x7610, R88 ;  /* 0x0000761000588816 */ /* 0x000fe20000000058 */
[----:B-1----:R-:W3:Y:S06]  /*4380*/  @!P0 LDC R49, c[0x0][0x880] ;  /* 0x00022000ff318b82 */ /* 0x002eec0000000800 */
.L_x_78:
[----:B---3-5:R-:W-:Y:S01]  /*4390*/  @!P2 FSETP.EQ.AND P0, PT, R49, RZ, PT ;  /* 0x000000ff3100a20b */ /* 0x028fe20003f02000 */
[----:B------:R-:W-:Y:S01]  /*43a0*/  @!UPT UIADD3 URZ, UPT, UPT, URZ, URZ, URZ ;  /* 0x000000fffffff290 */ /* 0x000fe2000fffe0ff */
[----:B------:R-:W-:Y:S11]  /*43b0*/  @!P2 BRA `(.L_x_79) ;  /* 0x000000000018a947 */ /* 0x000ff60003800000 */
[----:B------:R-:W-:Y:S02]  /*43c0*/  LOP3.LUT P2, RZ, R88, 0xff, RZ, 0xc0, !PT ;  /* 0x000000ff58ff7812 */ /* 0x000fe4000784c0ff */
[----:B------:R-:W-:Y:S04]  /*43d0*/  ISETP.NE.U32.AND P0, PT, R14, RZ, PT ;  /* 0x000000ff0e00720c */ /* 0x000fe80003f05070 */
[----:B------:R-:W-:Y:S04]  /*43e0*/  ISETP.NE.AND.EX P0, PT, R15, RZ, PT, P0 ;  /* 0x000000ff0f00720c */ /* 0x000fe80003f05300 */
[----:B------:R-:W-:Y:S03]  /*43f0*/  PLOP3.LUT P0, PT, P0, PT, PT, 0x8, 0x80 ;  /* 0x000000000080781c */ /* 0x000fe6000070e170 */
[----:B------:R-:W-:Y:S11]  /*4400*/  @P2 FSETP.EQ.AND P0, PT, R49, RZ, PT ;  /* 0x000000ff3100220b */ /* 0x000ff60003f02000 */
[----:B------:R-:W-:Y:S02]  /*4410*/  @!UPT UIADD3 URZ, UPT, UPT, URZ, URZ, URZ ;  /* 0x000000fffffff290 */ /* 0x000fe4000fffe0ff */
.L_x_79:
[----:B------:R-:W1:Y:S01]  /*4420*/  SYNCS.PHASECHK.TRANS64.TRYWAIT P2, [UR4+0x50], R20 ;  /* 0x00005014ff0075a7 */ /* 0x000e620008041104 */
[----:B------:R-:W-:Y:S04]  /*4430*/  ELECT P4, URZ, PT ;  /* 0x0000000000ff782f */ /* 0x000fe80003880000 */
[----:B------:R-:W-:Y:S11]  /*4440*/  PLOP3.LUT P4, PT, P0, P4, PT, 0xf2, 0x2f ;  /* 0x00000000002f781c */ /* 0x000ff60000789e72 */
[----:B------:R-:W-:Y:S02]  /*4450*/  @!UPT UIADD3 URZ, UPT, UPT, URZ, URZ, URZ ;  /* 0x000000fffffff290 */ /* 0x000fe4000fffe0ff */
[----:B------:R-:W-:Y:S05]  /*4460*/  @!P4 IADD3 R8, P0, PT, R34, 0x580, RZ ;  /* 0x000005802208c810 */ /* 0x000fea0007f1e0ff */
[----:B--2---:R-:W-:Y:S01]  /*4470*/  @!P4 IMAD.X R2, RZ, RZ, R35, P0 ;  /* 0x000000ffff02c224 */ /* 0x004fe200000e0623 */
[----:B-1----:R-:W-:Y:S07]  /*4480*/  @!P2 BRA `(.L_x_80) ;  /* 0x000000500070a947 */ /* 0x002fee0003800000 */
.L_x_165:
[----:B------:R-:W-:Y:S01]  /*4490*/  @!P4 R2UR UR8, R8 ;  /* 0x000000000808c2ca */ /* 0x000fe200000e0000 */
[----:B------:R-:W-:Y:S01]  /*44a0*/  VOTEU.ALL UP0, P4 ;  /* 0x0000000000ff7886 */ /* 0x000fe20002000000 */
[----:B------:R-:W-:Y:S01]  /*44b0*/  @!P4 R2UR UR6, R2 ;  /* 0x000000000206c2ca */ /* 0x000fe200000e0000 */
[----:B-1----:R-:W-:Y:S01]  /*44c0*/  @!P4 IMAD.MOV.U32 R0, RZ, RZ, 0x2000 ;  /* 0x00002000ff00c424 */ /* 0x002fe200078e00ff */
[----:B------:R-:W-:Y:S02]  /*44d0*/  UMOV UR9, 0x10000000 ;  /* 0x1000000000097882 */ /* 0x000fe40000000000 */
[----:B------:R-:W-:Y:S01]  /*44e0*/  @!UP0 UIADD3 UR32, UPT, UPT, UR4, 0x200, URZ ;  /* 0x0000020004208890 */ /* 0x000fe2000fffe0ff */
[----:B------:R-:W-:Y:S06]  /*44f0*/  VOTEU.ALL UP0, P4 ;  /* 0x0000000000ff7886 */ /* 0x000fec0002000000 */
[----:B------:R-:W-:Y:S01]  /*4500*/  IMAD.U32 R8, RZ, RZ, UR8 ;  /* 0x00000008ff087e24 */ /* 0x000fe2000f8e00ff */
[----:B------:R-:W-:Y:S01]  /*4510*/  UMOV UR8, 0x0 ;  /* 0x0000000000087882 */ /* 0x000fe20000000000 */
[----:B------:R-:W-:Y:S01]  /*4520*/  IMAD.U32 R9, RZ, RZ, UR6 ;  /* 0x00000006ff097e24 */ /* 0x000fe2000f8e00ff */
[----:B------:R-:W-:Y:S02]  /*4530*/  UPRMT UR6, UR37, 0x654, UR33 ;  /* 0x0000065425067896 */ /* 0x000fe40008000021 */
[----:B------:R-:W-:Y:S02]  /*4540*/  @!P4 R2UR UR10, R8 ;  /* 0x00000000080ac2ca */ /* 0x000fe400000e0000 */
[----:B------:R-:W-:Y:S02]  /*4550*/  @!P4 R2UR UR11, R9 ;  /* 0x00000000090bc2ca */ /* 0x000fe400000e0000 */
[----:B------:R-:W-:Y:S05]  /*4560*/  @!P4 IADD3 R8, P0, PT, R34, 0x580, RZ ;  /* 0x000005802208c810 */ /* 0x000fea0007f1e0ff */
[----:B------:R-:W-:Y:S06]  /*4570*/  @!P4 IMAD.X R2, RZ, RZ, R35, P0 ;  /* 0x000000ffff02c224 */ /* 0x000fec00000e0623 */
[----:B------:R1:W-:Y:S01]  /*4580*/  @!UP0 UTMALDG.3D [UR32], [UR10], desc[UR8] ;  /* 0x000008200a0085b4 */ /* 0x0003e20008011000 */
[----:B------:R1:W-:Y:S01]  /*4590*/  @!P4 SYNCS.ARRIVE.TRANS64.RED.A0TR RZ, [UR4+0x30], R0 ;  /* 0x00003000ffffc9a7 */ /* 0x0003e20008300404 */
[----:B------:R-:W-:Y:S01]  /*45a0*/  SYNCS.ARRIVE.TRANS64.RED.A1T0 RZ, [UR6], RZ ;  /* 0x000000ffffff79a7 */ /* 0x000fe20008100406 */
[----:B------:R-:W2:Y:S02]  /*45b0*/  SYNCS.PHASECHK.TRANS64.TRYWAIT P2, [UR4+0x58], R20 ;  /* 0x00005814ff0075a7 */ /* 0x000ea40008041104 */
[----:B-12---:R-:W-:Y:S05]  /*45c0*/  @!P2 BRA `(.L_x_81) ;  /* 0x000000500038a947 */ /* 0x006fea0003800000 */
.L_x_167:
[----:B------:R-:W-:Y:S01]  /*45d0*/  @!P4 R2UR UR8, R8 ;  /* 0x000000000808c2ca */ /* 0x000fe200000e0000 */
[----:B------:R-:W-:Y:S01]  /*45e0*/  VOTEU.ALL UP0, P4 ;  /* 0x0000000000ff7886 */ /* 0x000fe20002000000 */
[----:B------:R-:W-:Y:S01]  /*45f0*/  @!P4 R2UR UR6, R2 ;  /* 0x000000000206c2ca */ /* 0x000fe200000e0000 */
[----:B-1----:R-:W-:Y:S01]  /*4600*/  @!P4 IMAD.MOV.U32 R0, RZ, RZ, 0x2000 ;  /* 0x00002000ff00c424 */ /* 0x002fe200078e00ff */
[----:B------:R-:W-:Y:S01]  /*4610*/  UMOV UR9, 0x10000000 ;  /* 0x1000000000097882 */ /* 0x000fe20000000000 */
[----:B------:R-:W-:Y:S01]  /*4620*/  UMOV UR27, UR35 ;  /* 0x00000023001b7c82 */ /* 0x000fe20008000000 */
[----:B------:R-:W-:Y:S02]  /*4630*/  @!UP0 UIADD3 UR26, UPT, UPT, UR34, 0x20, URZ ;  /* 0x00000020221a8890 */ /* 0x000fe4000fffe0ff */
[----:B------:R-:W-:Y:S01]  /*4640*/  @!UP0 UIADD3 UR24, UPT, UPT, UR4, 0x2200, URZ ;  /* 0x0000220004188890 */ /* 0x000fe2000fffe0ff */
[----:B------:R-:W-:Y:S01]  /*4650*/  VOTEU.ALL UP0, P4 ;  /* 0x0000000000ff7886 */ /* 0x000fe20002000000 */
[----:B------:R-:W-:Y:S03]  /*4660*/  UMOV UR28, UR36 ;  /* 0x00000024001c7c82 */ /* 0x000fe60008000000 */
        /* <DEDUP_REMOVED lines=13> */
.L_x_169:
[----:B------:R-:W2:Y:S01]  /*4740*/  LDC.64 R12, c[0x0][0xb18] ;  /* 0x0002c600ff0c7b82 */ /* 0x000ea20000000a00 */
[----:B------:R-:W-:Y:S01]  /*4750*/  @!P4 R2UR UR6, R2 ;  /* 0x000000000206c2ca */ /* 0x000fe200000e0000 */
[----:B------:R-:W-:Y:S01]  /*4760*/  VOTEU.ALL UP0, P4 ;  /* 0x0000000000ff7886 */ /* 0x000fe20002000000 */
[----:B------:R-:W-:Y:S01]  /*4770*/  @!P4 R2UR UR8, R8 ;  /* 0x000000000808c2ca */ /* 0x000fe200000e0000 */
[----:B-1----:R-:W-:Y:S01]  /*4780*/  @!P4 IMAD.MOV.U32 R0, RZ, RZ, 0x2000 ;  /* 0x00002000ff00c424 */ /* 0x002fe200078e00ff */
[----:B------:R-:W-:Y:S03]  /*4790*/  UMOV UR9, 0x10000000 ;  /* 0x1000000000097882 */ /* 0x000fe60000000000 */
[----:B------:R-:W1:Y:S01]  /*47a0*/  @!P1 LDC R2, c[0x0][0xb0c] ;  /* 0x0002c300ff029b82 */ /* 0x000e620000000800 */
[----:B------:R-:W-:Y:S01]  /*47b0*/  @!UP0 UIADD3 UR18, UPT, UPT, UR34, 0x40, URZ ;  /* 0x0000004022128890 */ /* 0x000fe2000fffe0ff */
[----:B------:R-:W-:Y:S01]  /*47c0*/  @P3 SHF.R.U32.HI R30, RZ, 0x10, R25 ;  /* 0x00000010ff1e3819 */ /* 0x000fe20000011619 */
[----:B------:R-:W-:Y:S01]  /*47d0*/  @!UP0 UIADD3 UR16, UPT, UPT, UR4, 0x4200, URZ ;  /* 0x0000420004108890 */ /* 0x000fe2000fffe0ff */
[----:B------:R-:W-:Y:S01]  /*47e0*/  VIADD R32, R32, 0x1 ;  /* 0x0000000120207836 */ /* 0x000fe20000000000 */
[----:B------:R-:W-:Y:S01]  /*47f0*/  VOTEU.ALL UP0, P4 ;  /* 0x0000000000ff7886 */ /* 0x000fe20002000000 */
[----:B------:R-:W-:Y:S01]  /*4800*/  UMOV UR19, UR35 ;  /* 0x0000002300137c82 */ /* 0x000fe20008000000 */
[----:B------:R-:W-:Y:S01]  /*4810*/  UMOV UR20, UR36 ;  /* 0x0000002400147c82 */ /* 0x000fe20008000000 */
[----:B------:R-:W-:Y:S01]  /*4820*/  IMAD.U32 R9, RZ, RZ, UR6 ;  /* 0x00000006ff097e24 */ /* 0x000fe2000f8e00ff */
[----:B------:R-:W-:Y:S01]  /*4830*/  UPRMT UR6, UR37, 0x654, UR17 ;  /* 0x0000065425067896 */ /* 0x000fe20008000011 */
[----:B------:R-:W-:Y:S01]  /*4840*/  IMAD.U32 R8, RZ, RZ, UR8 ;  /* 0x00000008ff087e24 */ /* 0x000fe2000f8e00ff */
[----:B------:R-:W-:Y:S02]  /*4850*/  UMOV UR8, 0x0 ;  /* 0x0000000000087882 */ /* 0x000fe40000000000 */
[----:B------:R-:W-:Y:S02]  /*4860*/  @!P4 R2UR UR11, R9 ;  /* 0x00000000090bc2ca */ /* 0x000fe400000e0000 */
[----:B------:R-:W-:Y:S02]  /*4870*/  @!P4 R2UR UR10, R8 ;  /* 0x00000000080ac2ca */ /* 0x000fe400000e0000 */
[----:B------:R-:W3:Y:S11]  /*4880*/  LDC.64 R8, c[0x0][0xb10] ;  /* 0x0002c400ff087b82 */ /* 0x000ef60000000a00 */
[----:B------:R4:W-:Y:S01]  /*4890*/  @!UP0 UTMALDG.3D [UR16], [UR10], desc[UR8] ;  /* 0x000008100a0085b4 */ /* 0x0009e20008011000 */
[----:B------:R5:W-:Y:S01]  /*48a0*/  @!P4 SYNCS.ARRIVE.TRANS64.RED.A0TR RZ, [UR4+0x40], R0 ;  /* 0x00004000ffffc9a7 */ /* 0x000be20008300404 */
[C---:B---3--:R-:W-:Y:S01]  /*48b0*/  @!P1 IMAD.HI.U32 R8, R11.reuse, R8, RZ ;  /* 0x000000080b089227 */ /* 0x048fe200078e00ff */
[----:B--2---:R-:W-:Y:S02]  /*48c0*/  @!P1 ISETP.NE.AND P0, PT, R12, 0x1, PT ;  /* 0x000000010c00980c */ /* 0x004fe40003f05270 */
[----:B-1----:R-:W-:Y:S01]  /*48d0*/  @!P1 ISETP.NE.AND P2, PT, R2, 0x1, PT ;  /* 0x000000010200980c */ /* 0x002fe20003f45270 */
[----:B------:R-:W-:Y:S01]  /*48e0*/  SYNCS.ARRIVE.TRANS64.RED.A1T0 RZ, [UR6], RZ ;  /* 0x000000ffffff79a7 */ /* 0x000fe20008100406 */
[C---:B------:R-:W-:Y:S01]  /*48f0*/  @!P1 IMAD.HI.U32 R13, R10.reuse, R13, RZ ;  /* 0x0000000d0a0d9227 */ /* 0x040fe200078e00ff */
[----:B------:R-:W-:Y:S04]  /*4900*/  @!P1 SHF.R.U32.HI R8, RZ, R9, R8 ;  /* 0x00000009ff089219 */ /* 0x000fe80000011608 */
[----:B------:R-:W-:Y:S01]  /*4910*/  @!P1 SEL R8, R11, R8, !P2 ;  /* 0x000000080b089207 */ /* 0x000fe20005000000 */
[----:B------:R-:W1:Y:S01]  /*4920*/  SYNCS.PHASECHK.TRANS64.TRYWAIT P5, [UR4+0x68], R20 ;  /* 0x00006814ff0075a7 */ /* 0x000e6200080a1104 */
[----:B-----5:R-:W2:Y:S02]  /*4930*/  @!P1 LDC R0, c[0x0][0xb20] ;  /* 0x0002c800ff009b82 */ /* 0x020ea40000000800 */
[----:B--2---:R-:W-:Y:S04]  /*4940*/  @!P1 SHF.R.U32.HI R0, RZ, R0, R13 ;  /* 0x00000000ff009219 */ /* 0x004fe8000001160d */
[----:B------:R-:W-:Y:S05]  /*4950*/  @!P1 SEL R9, R10, R0, !P0 ;  /* 0x000000000a099207 */ /* 0x000fea0004000000 */
[----:B------:R-:W-:Y:S02]  /*4960*/  @!P1 IMAD.IADD R0, R9, 0x1, -R8 ;  /* 0x0000000109009824 */ /* 0x000fe400078e0a08 */
[----:B------:R-:W-:Y:S02]  /*4970*/  @!P1 IMAD.IADD R8, R8, 0x1, -R9 ;  /* 0x0000000108089824 */ /* 0x000fe400078e0a09 */
[----:B------:R-:W-:Y:S02]  /*4980*/  @!P1 IMAD R11, R0, R2, R11 ;  /* 0x00000002000b9224 */ /* 0x000fe400078e020b */
[----:B------:R-:W-:Y:S01]  /*4990*/  @!P1 IMAD R10, R8, R12, R10 ;  /* 0x0000000c080a9224 */ /* 0x000fe200078e020a */
[----:B-1--4-:R-:W-:Y:S06]  /*49a0*/  @!P5 BRA `(.L_x_83) ;  /* 0x0000004c0070d947 */ /* 0x012fec0003800000 */
.L_x_171:
[----:B------:R-:W-:Y:S01]  /*49b0*/  @!P4 IADD3 R2, P0, PT, R34, 0x580, RZ ;  /* 0x000005802202c810 */ /* 0x000fe20007f1e0ff */
[----:B------:R-:W-:Y:S01]  /*49c0*/  VOTEU.ALL UP0, P4 ;  /* 0x0000000000ff7886 */ /* 0x000fe20002000000 */
[----:B------:R-:W-:Y:S01]  /*49d0*/  UMOV UR18, 0x0 ;  /* 0x0000000000127882 */ /* 0x000fe20000000000 */
[----:B------:R-:W-:Y:S01]  /*49e0*/  UMOV UR19, 0x10000000 ;  /* 0x1000000000137882 */ /* 0x000fe20000000000 */
[----:B------:R-:W-:Y:S01]  /*49f0*/  @!P4 R2UR UR8, R2 ;  /* 0x000000000208c2ca */ /* 0x000fe200000e0000 */
[----:B-1----:R-:W-:Y:S01]  /*4a00*/  @!P4 IMAD.X R0, RZ, RZ, R35, P0 ;  /* 0x000000ffff00c224 */ /* 0x002fe200000e0623 */
[----:B------:R-:W-:Y:S01]  /*4a10*/  @!UP0 UIADD3 UR10, UPT, UPT, UR34, 0x60, URZ ;  /* 0x00000060220a8890 */ /* 0x000fe2000fffe0ff */
[----:B------:R-:W-:Y:S01]  /*4a20*/  ISETP.NE.AND P0, PT, R32, 0x2, PT ;  /* 0x000000022000780c */ /* 0x000fe20003f05270 */
[----:B------:R-:W-:Y:S01]  /*4a30*/  @!UP0 UIADD3 UR9, UPT, UPT, UR4, 0x48, URZ ;  /* 0x0000004804098890 */ /* 0x000fe2000fffe0ff */
[----:B------:R-:W-:Y:S01]  /*4a40*/  LOP3.LUT R33, R33, 0x1, RZ, 0x3c, !PT ;  /* 0x0000000121217812 */ /* 0x000fe200078e3cff */
[----:B------:R-:W-:Y:S01]  /*4a50*/  UMOV UR11, UR35 ;  /* 0x00000023000b7c82 */ /* 0x000fe20008000000 */
[----:B------:R-:W-:Y:S01]  /*4a60*/  @!P4 R2UR UR6, R0 ;  /* 0x000000000006c2ca */ /* 0x000fe200000e0000 */
[----:B------:R-:W-:Y:S01]  /*4a70*/  UMOV UR12, UR36 ;  /* 0x00000024000c7c82 */ /* 0x000fe20008000000 */
[----:B------:R-:W-:Y:S01]  /*4a80*/  @P3 R2UR UR36, R30 ;  /* 0x000000001e2432ca */ /* 0x000fe200000e0000 */
[----:B------:R-:W-:Y:S01]  /*4a90*/  IMAD.IADD R20, R10, 0x1, R86 ;  /* 0x000000010a147824 */ /* 0x000fe200078e0256 */
[----:B------:R-:W-:Y:S01]  /*4aa0*/  SEL R0, RZ, 0x1, P0 ;  /* 0x00000001ff007807 */ /* 0x000fe20000000000 */
[----:B------:R-:W-:Y:S01]  /*4ab0*/  IMAD.IADD R21, R11, 0x1, R87 ;  /* 0x000000010b157824 */ /* 0x000fe200078e0257 */
[----:B------:R-:W-:Y:S01]  /*4ac0*/  SEL R32, R32, RZ, P0 ;  /* 0x000000ff20207207 */ /* 0x000fe20000000000 */
[----:B------:R-:W-:Y:S01]  /*4ad0*/  IMAD.U32 R8, RZ, RZ, UR8 ;  /* 0x00000008ff087e24 */ /* 0x000fe2000f8e00ff */
[----:B------:R-:W-:Y:S01]  /*4ae0*/  @!UP0 UIADD3 UR8, UPT, UPT, UR4, 0x6200, URZ ;  /* 0x0000620004088890 */ /* 0x000fe2000fffe0ff */
[----:B------:R-:W-:Y:S01]  /*4af0*/  LOP3.LUT R31, R31, R0, RZ, 0x3c, !PT ;  /* 0x000000001f1f7212 */ /* 0x000fe200078e3cff */
[----:B------:R-:W-:Y:S02]  /*4b00*/  VOTEU.ALL UP0, P4 ;  /* 0x0000000000ff7886 */ /* 0x000fe40002000000 */
[----:B------:R-:W-:Y:S01]  /*4b10*/  @!P4 R2UR UR14, R8 ;  /* 0x00000000080ec2ca */ /* 0x000fe200000e0000 */
[----:B------:R-:W-:Y:S05]  /*4b20*/  IMAD.U32 R9, RZ, RZ, UR6 ;  /* 0x00000006ff097e24 */ /* 0x000fea000f8e00ff */
[----:B------:R-:W-:Y:S11]  /*4b30*/  @!P4 R2UR UR15, R9 ;  /* 0x00000000090fc2ca */ /* 0x000ff600000e0000 */
[----:B------:R-:W-:Y:S02]  /*4b40*/  @!UPT UIADD3 URZ, UPT, UPT, URZ, URZ, URZ ;  /* 0x000000fffffff290 */ /* 0x000fe4000fffe0ff */
[----:B------:R2:W-:Y:S01]  /*4b50*/  @!UP0 UTMALDG.3D [UR8], [UR14], desc[UR18] ;  /* 0x000012080e0085b4 */ /* 0x0005e20008011000 */
[----:B------:R2:W-:Y:S01]  /*4b60*/  @!P4 SYNCS.ARRIVE.TRANS64.RED.A0TR RZ, [UR4+0x48], R29 ;  /* 0x0000481dffffc9a7 */ /* 0x0005e20008300404 */
[----:B------:R-:W-:Y:S01]  /*4b70*/  UPLOP3.LUT UP0, UPT, UPT, UPT, UPT, 0x80, 0x8 ;  /* 0x000000000008789c */ /* 0x000fe20003f0f070 */
[----:B------:R-:W-:Y:S01]  /*4b80*/  SYNCS.ARRIVE.TRANS64.RED.A1T0 RZ, [UR5], RZ ;  /* 0x000000ffffff79a7 */ /* 0x000fe20008100405 */
[----:B------:R-:W-:Y:S09]  /*4b90*/  @P3 BRA `(.L_x_84) ;  /* 0xfffffff0009c3947 */ /* 0x000ff2000383ffff */
[----:B------:R-:W-:-:S04]  /*4ba0*/  SHF.L.U32 R2, R33, 0x1f, RZ ;  /* 0x0000001f21027819 */ /* 0x000fc800000006ff */
[----:B------:R-:W1:Y:S02]  /*4bb0*/  SYNCS.PHASECHK.TRANS64.TRYWAIT P0, [UR4+0x50], R2 ;  /* 0x00005002ff0075a7 */ /* 0x000e640008001104 */
[----:B-1----:R-:W-:Y:S05]  /*4bc0*/  @!P0 BRA `(.L_x_85) ;  /* 0x0000004c00008947 */ /* 0x002fea0003800000 */
.L_x_173:
[----:B------:R-:W3:Y:S02]  /*4bd0*/  SYNCS.PHASECHK.TRANS64.TRYWAIT P0, [UR4+0x58], R2 ;  /* 0x00005802ff0075a7 */ /* 0x000ee40008001104 */
[----:B---3--:R-:W-:Y:S05]  /*4be0*/  @!P0 BRA `(.L_x_86) ;  /* 0x0000004c00108947 */ /* 0x008fea0003800000 */
.L_x_175:
[----:B------:R-:W3:Y:S02]  /*4bf0*/  SYNCS.PHASECHK.TRANS64.TRYWAIT P0, [UR4+0x60], R2 ;  /* 0x00006002ff0075a7 */ /* 0x000ee40008001104 */
[----:B---3--:R-:W-:Y:S05]  /*4c00*/  @!P0 BRA `(.L_x_87) ;  /* 0x0000004c00208947 */ /* 0x008fea0003800000 */
.L_x_177:
[----:B-1----:R-:W-:-:S07]  /*4c10*/  MOV R0, UR4 ;  /* 0x0000000400007c02 */ /* 0x002fce0008000f00 */
.L_x_88:
[----:B-1----:R-:W-:-:S04]  /*4c20*/  SHF.L.U32 R2, R33, 0x1f, RZ ;  /* 0x0000001f21027819 */ /* 0x002fc800000006ff */
[----:B------:R1:W3:Y:S03]  /*4c30*/  SYNCS.PHASECHK.TRANS64.TRYWAIT P0, [R0+URZ+0x68], R2 ;  /* 0x00006802000075a7 */ /* 0x0002e600080011ff */
[----:B---3--:R-:W-:Y:S05]  /*4c40*/  @!P0 NANOSLEEP.SYNCS 0x989680 ;  /* 0x009896800000895d */ /* 0x008fea0003900000 */
[----:B------:R-:W3:Y:S02]  /*4c50*/  @!P0 SYNCS.PHASECHK.TRANS64 P0, [R0+URZ+0x68], R2 ;  /* 0x00006802000085a7 */ /* 0x000ee400080010ff */
[----:B--23--:R-:W-:Y:S05]  /*4c60*/  @P0 EXIT ;  /* 0x000000000000094d */ /* 0x00cfea0003800000 */
[----:B------:R-:W-:Y:S05]  /*4c70*/  BRA `(.L_x_88) ;  /* 0xfffffffc00e87947 */ /* 0x000fea000383ffff */
.L_x_73:
[----:B------:R-:W-:-:S06]  /*4c80*/  UISETP.GE.AND UP0, UPT, UR5, 0x4, UPT ;  /* 0x000000040500788c */ /* 0x000fcc000bf06270 */
[----:B------:R-:W-:-:S13]  /*4c90*/  PLOP3.LUT P0, PT, PT, PT, UP0, 0x80, 0x8 ;  /* 0x000000000008781c */ /* 0x000fda0003f0f008 */
[----:B------:R-:W-:Y:S05]  /*4ca0*/  @!P0 EXIT ;  /* 0x000000000000894d */ /* 0x000fea0003800000 */
[----:B------:R-:W-:Y:S01]  /*4cb0*/  BAR.SYNC.DEFER_BLOCKING 0x6, 0xa0 ;  /* 0x0182800000007b1d */ /* 0x000fe20000010000 */
[C---:B------:R-:W-:Y:S01]  /*4cc0*/  IMAD.SHL.U32 R2, R101.reuse, 0x20, RZ ;  /* 0x0000002065027824 */ /* 0x040fe200078e00ff */
[C---:B------:R-:W-:Y:S01]  /*4cd0*/  SHF.L.U32 R46, R101.reuse, 0x10, RZ ;  /* 0x00000010652e7819 */ /* 0x040fe200000006ff */
[C---:B------:R-:W-:Y:S01]  /*4ce0*/  IMAD.SHL.U32 R100, R101.reuse, 0x4, RZ ;  /* 0x0000000465647824 */ /* 0x040fe200078e00ff */
[C---:B------:R-:W-:Y:S01]  /*4cf0*/  LOP3.LUT R102, R101.reuse, 0x60, RZ, 0xc0, !PT ;  /* 0x0000006065667812 */ /* 0x040fe200078ec0ff */
[----:B------:R-:W-:Y:S01]  /*4d00*/  HFMA2 R97, -RZ, RZ, 0, 5.9604644775390625e-08 ;  /* 0x00000001ff617431 */ /* 0x000fe200000001ff */
[----:B------:R-:W-:Y:S02]  /*4d10*/  UMOV UR48, 0x400 ;  /* 0x0000040000307882 */ /* 0x000fe40000000000 */
[----:B------:R-:W1:Y:S01]  /*4d20*/  LDC R91, c[0x0][0x370] ;  /* 0x0000dc00ff5b7b82 */ /* 0x000e620000000800 */
[----:B------:R-:W-:Y:S01]  /*4d30*/  ULEA UR48, UR37, UR48, 0x18 ;  /* 0x0000003025307291 */ /* 0x000fe2000f8ec0ff */
[----:B------:R-:W-:Y:S01]  /*4d40*/  LOP3.LUT R3, R2, 0xc0, RZ, 0xc0, !PT ;  /* 0x000000c002037812 */ /* 0x000fe200078ec0ff */
[----:B------:R-:W-:Y:S01]  /*4d50*/  HFMA2 R95, -RZ, RZ, 0, 0 ;  /* 0x00000000ff5f7431 */ /* 0x000fe200000001ff */
[----:B------:R-:W-:Y:S01]  /*4d60*/  LOP3.LUT R99, R101, 0x2, RZ, 0xc0, !PT ;  /* 0x0000000265637812 */ /* 0x000fe200078ec0ff */
[----:B------:R-:W-:Y:S01]  /*4d70*/  UIADD3 UR4, UPT, UPT, UR48, 0x200, URZ ;  /* 0x0000020030047890 */ /* 0x000fe2000fffe0ff */
[----:B------:R-:W-:Y:S01]  /*4d80*/  LOP3.LUT R100, R3, 0x18, R100, 0xf8, !PT ;  /* 0x0000001803647812 */ /* 0x000fe200078ef864 */
[----:B------:R-:W-:Y:S01]  /*4d90*/  IMAD.MOV.U32 R45, RZ, RZ, RZ ;  /* 0x000000ffff2d7224 */ /* 0x000fe200078e00ff */
[----:B------:R-:W2:Y:S01]  /*4da0*/  LDC R42, c[0x0][0xb0c] ;  /* 0x0002c300ff2a7b82 */ /* 0x000ea20000000800 */
[----:B------:R-:W-:Y:S01]  /*4db0*/  LOP3.LUT R46, R46, 0x600000, RZ, 0xc0, !PT ;  /* 0x006000002e2e7812 */ /* 0x000fe200078ec0ff */
[----:B------:R-:W-:Y:S01]  /*4dc0*/  IMAD.MOV.U32 R105, RZ, RZ, RZ ;  /* 0x000000ffff697224 */ /* 0x000fe200078e00ff */
[----:B------:R-:W-:Y:S01]  /*4dd0*/  LOP3.LUT R100, R100, 0xf20, R2, 0xf8, !PT ;  /* 0x00000f2064647812 */ /* 0x000fe200078ef802 */
[----:B------:R-:W-:Y:S01]  /*4de0*/  IMAD.U32 R93, RZ, RZ, UR4 ;  /* 0x00000004ff5d7e24 */ /* 0x000fe2000f8e00ff */
[----:B------:R-:W-:Y:S01]  /*4df0*/  LOP3.LUT R101, R101, 0x4, RZ, 0xc0, !PT ;  /* 0x0000000465657812 */ /* 0x000fe200078ec0ff */
[----:B------:R-:W3:Y:S01]  /*4e00*/  LDCU.64 UR52, c[0x0][0x348] ;  /* 0x00006900ff3477ac */ /* 0x000ee20008000a00 */
[----:B------:R-:W-:Y:S01]  /*4e10*/  MOV R96, RZ ;  /* 0x000000ff00607202 */ /* 0x000fe20000000f00 */
[----:B------:R-:W4:Y:S01]  /*4e20*/  LDC R89, c[0x0][0xb20] ;  /* 0x0002c800ff597b82 */ /* 0x000f220000000800 */
[----:B------:R-:W3:Y:S01]  /*4e30*/  LDS R0, [UR48+0x130] ;  /* 0x00013030ff007984 */ /* 0x000ee20008000800 */
[----:B------:R-:W-:Y:S01]  /*4e40*/  IMAD R100, R100, 0x2, R93 ;  /* 0x0000000264647824 */ /* 0x000fe200078e025d */
[----:B------:R-:W1:Y:S03]  /*4e50*/  LDCU.64 UR38, c[0x0][0x888] ;  /* 0x00011100ff2677ac */ /* 0x000e660008000a00 */
[--C-:B------:R-:W-:Y:S01]  /*4e60*/  IMAD R99, R99, -0x10, R100.reuse ;  /* 0xfffffff063637824 */ /* 0x100fe200078e0264 */
[----:B------:R-:W1:Y:S01]  /*4e70*/  LDCU.64 UR44, c[0x0][0x890] ;  /* 0x00011200ff2c77ac */ /* 0x000e620008000a00 */
[----:B------:R-:W1:Y:S01]  /*4e80*/  LDC R41, c[0x0][0xb30] ;  /* 0x0002cc00ff297b82 */ /* 0x000e620000000800 */
[----:B------:R-:W-:Y:S01]  /*4e90*/  IMAD R98, R101, -0x10, R100 ;  /* 0xfffffff065627824 */ /* 0x000fe200078e0264 */
[----:B------:R-:W-:Y:S01]  /*4ea0*/  UMOV UR49, URZ ;  /* 0x000000ff00317c82 */ /* 0x000fe20008000000 */
[----:B------:R-:W-:-:S05]  /*4eb0*/  UMOV UR51, URZ ;  /* 0x000000ff00337c82 */ /* 0x000fca0008000000 */
[----:B------:R-:W1:Y:S08]  /*4ec0*/  LDC.64 R84, c[0x0][0xb10] ;  /* 0x0002c400ff547b82 */ /* 0x000e700000000a00 */
[----:B------:R-:W1:Y:S08]  /*4ed0*/  LDC.64 R38, c[0x0][0xb18] ;  /* 0x0002c600ff267b82 */ /* 0x000e700000000a00 */
[----:B------:R-:W1:Y:S08]  /*4ee0*/  LDC.64 R36, c[0x0][0xb28] ;  /* 0x0002ca00ff247b82 */ /* 0x000e700000000a00 */
[----:B------:R-:W1:Y:S01]  /*4ef0*/  LDC.64 R82, c[0x0][0x8b0] ;  /* 0x00022c00ff527b82 */ /* 0x000e620000000a00 */
[----:B---3--:R-:W-:-:S07]  /*4f00*/  IMAD.IADD R46, R0, 0x1, R46 ;  /* 0x00000001002e7824 */ /* 0x008fce00078e022e */
[----:B------:R-:W3:Y:S08]  /*4f10*/  LDC.64 R80, c[0x0][0x8a8] ;  /* 0x00022a00ff507b82 */ /* 0x000ef00000000a00 */
[----:B--2-4-:R-:W1:Y:S02]  /*4f20*/  LDC R90, c[0x0][0x374] ;  /* 0x0000dd00ff5a7b82 */ /* 0x014e640000000800 */
.L_x_132:
[----:B------:R-:W-:Y:S02]  /*4f30*/  LEA R0, R105, UR48, 0x3 ;  /* 0x0000003069007c11 */ /* 0x000fe4000f8e18ff */
[----:B------:R-:W-:Y:S02]  /*4f40*/  SHF.L.U32 R2, R95, 0x1f, RZ ;  /* 0x0000001f5f027819 */ /* 0x000fe400000006ff */
[----:B-1----:R-:W-:Y:S02]  /*4f50*/  LEA R16, R105, UR48, 0x4 ;  /* 0x0000003069107c11 */ /* 0x002fe4000f8e20ff */
[----:B------:R-:W2:Y:S02]  /*4f60*/  SYNCS.PHASECHK.TRANS64.TRYWAIT P0, [R0+URZ+0x80], R2 ;  /* 0x00008002000075a7 */ /* 0x000ea400080011ff */
[----:B--23--:R-:W-:Y:S05]  /*4f70*/  @!P0 BRA `(.L_x_89) ;  /* 0x00000048005c8947 */ /* 0x00cfea0003800000 */
.L_x_178:
[----:B------:R-:W4:Y:S01]  /*4f80*/  LDC.64 R10, c[0x0][0xb10] ;  /* 0x0002c400ff0a7b82 */ /* 0x000f220000000a00 */
[----:B------:R-:W3:Y:S01]  /*4f90*/  LDS.128 R16, [R16+0x110] ;  /* 0x0001100010107984 */ /* 0x000ee20000000c00 */
[----:B-1----:R-:W-:Y:S01]  /*4fa0*/  ISETP.NE.AND P1, PT, R41, 0x1, PT ;  /* 0x000000012900780c */ /* 0x002fe20003f25270 */
[----:B--2---:R-:W-:Y:S01]  /*4fb0*/  VIADD R0, R0, 0x90 ;  /* 0x0000009000007836 */ /* 0x004fe20000000000 */
[----:B------:R-:W-:Y:S04]  /*4fc0*/  ISETP.GE.AND P0, PT, R40, 0x1, PT ;  /* 0x000000012800780c */ /* 0x000fe80003f06270 */
[----:B------:R-:W1:Y:S01]  /*4fd0*/  LDC.64 R8, c[0x0][0xb18] ;  /* 0x0002c600ff087b82 */ /* 0x000e620000000a00 */
[----:B------:R-:W-:Y:S01]  /*4fe0*/  PRMT R0, RZ, 0x654, R0 ;  /* 0x00000654ff007816 */ /* 0x000fe20000000000 */
[----:B------:R-:W-:Y:S01]  /*4ff0*/  @!PT LDS RZ, [RZ] ;  /* 0x00000000fffff984 */ /* 0x000fe20000000800 */
[----:B------:R-:W-:Y:S01]  /*5000*/  @!PT LDS RZ, [RZ] ;  /* 0x00000000fffff984 */ /* 0x000fe20000000800 */
[----:B------:R-:W-:Y:S01]  /*5010*/  @!PT LDS RZ, [RZ] ;  /* 0x00000000fffff984 */ /* 0x000fe20000000800 */
[----:B------:R-:W-:Y:S01]  /*5020*/  @!PT LDS RZ, [RZ] ;  /* 0x00000000fffff984 */ /* 0x000fe20000000800 */
[----:B------:R2:W-:Y:S06]  /*5030*/  MEMBAR.ALL.CTA ;  /* 0x0000000000007992 */ /* 0x0005ec0000008000 */
[----:B--2---:R-:W2:Y:S01]  /*5040*/  FENCE.VIEW.ASYNC.S ;  /* 0x00000000000073c6 */ /* 0x004ea20000000000 */
[----:B------:R-:W1:Y:S08]  /*5050*/  @!P1 LDC R12, c[0x0][0xb20] ;  /* 0x0002c800ff0c9b82 */ /* 0x000e700000000800 */
[----:B------:R-:W1:Y:S01]  /*5060*/  @!P1 LDC R7, c[0x0][0xb0c] ;  /* 0x0002c300ff079b82 */ /* 0x000e620000000800 */
[----:B--2---:R2:W-:Y:S01]  /*5070*/  SYNCS.ARRIVE.TRANS64.RED.A1T0 RZ, [R0+URZ], RZ ;  /* 0x000000ff00ff79a7 */ /* 0x0045e200081004ff */
[----:B---3--:R-:W-:Y:S04]  /*5080*/  LOP3.LUT P4, RZ, R18, 0x1, RZ, 0xc0, !PT ;  /* 0x0000000112ff7812 */ /* 0x008fe8000788c0ff */
[----:B------:R-:W-:Y:S09]  /*5090*/  P2R R103, PR, RZ, 0x10 ;  /* 0x00000010ff677803 */ /* 0x000ff20000000000 */
[----:B------:R-:W-:Y:S02]  /*50a0*/  @P4 MOV R44, R16 ;  /* 0x00000010002c4202 */ /* 0x000fe40000000f00 */
[----:B------:R-:W-:Y:S01]  /*50b0*/  @P4 LOP3.LUT R43, R17, 0xffff, RZ, 0xc0, !PT ;  /* 0x0000ffff112b4812 */ /* 0x000fe200078ec0ff */
[----:B--2-4-:R-:W-:Y:S06]  /*50c0*/  @!P0 BRA `(.L_x_90) ;  /* 0x0000000000a48947 */ /* 0x014fec0003800000 */
[----:B------:R-:W-:Y:S01]  /*50d0*/  IMAD.HI.U32 R0, R90, R39, RZ ;  /* 0x000000275a007227 */ /* 0x000fe200078e00ff */
[----:B------:R-:W-:Y:S02]  /*50e0*/  ISETP.NE.AND P0, PT, R38, 0x1, PT ;  /* 0x000000012600780c */ /* 0x000fe40003f05270 */
[----:B------:R-:W-:Y:S01]  /*50f0*/  ISETP.NE.AND P2, PT, R40, 0x1, PT ;  /* 0x000000012800780c */ /* 0x000fe20003f45270 */
[----:B------:R-:W-:Y:S01]  /*5100*/  IMAD.HI.U32 R4, R91, R84, RZ ;  /* 0x000000545b047227 */ /* 0x000fe200078e00ff */
[----:B------:R-:W-:Y:S02]  /*5110*/  SHF.R.U32.HI R0, RZ, R89, R0 ;  /* 0x00000059ff007219 */ /* 0x000fe40000011600 */
[----:B------:R-:W-:Y:S01]  /*5120*/  ISETP.NE.AND P3, PT, R42, 0x1, PT ;  /* 0x000000012a00780c */ /* 0x000fe20003f65270 */
[----:B------:R-:W-:Y:S01]  /*5130*/  IMAD.HI.U32 R6, R43, R39, RZ ;  /* 0x000000272b067227 */ /* 0x000fe200078e00ff */
[-C--:B------:R-:W-:Y:S02]  /*5140*/  SHF.R.U32.HI R4, RZ, R85.reuse, R4 ;  /* 0x00000055ff047219 */ /* 0x080fe40000011604 */
[----:B------:R-:W-:Y:S01]  /*5150*/  SEL R0, R90, R0, !P0 ;  /* 0x000000005a007207 */ /* 0x000fe20004000000 */
[----:B------:R-:W-:Y:S01]  /*5160*/  IMAD.HI.U32 R5, R44, R84, RZ ;  /* 0x000000542c057227 */ /* 0x000fe200078e00ff */
[----:B------:R-:W-:Y:S03]  /*5170*/  SEL R4, R91, R4, !P3 ;  /* 0x000000045b047207 */ /* 0x000fe60005800000 */
[-C--:B------:R-:W-:Y:S01]  /*5180*/  IMAD.HI.U32 R3, R0, R36.reuse, RZ ;  /* 0x0000002400037227 */ /* 0x080fe200078e00ff */
[----:B------:R-:W-:Y:S03]  /*5190*/  SHF.R.U32.HI R5, RZ, R85, R5 ;  /* 0x00000055ff057219 */ /* 0x000fe60000011605 */
[----:B------:R-:W-:Y:S01]  /*51a0*/  IMAD.HI.U32 R2, R4, R36, RZ ;  /* 0x0000002404027227 */ /* 0x000fe200078e00ff */
[----:B------:R-:W-:Y:S02]  /*51b0*/  @P2 SHF.R.U32.HI R0, RZ, R37, R3 ;  /* 0x00000025ff002219 */ /* 0x000fe40000011603 */
[----:B------:R-:W-:Y:S02]  /*51c0*/  SHF.R.U32.HI R3, RZ, R89, R6 ;  /* 0x00000059ff037219 */ /* 0x000fe40000011606 */
[----:B------:R-:W-:Y:S01]  /*51d0*/  @P2 SHF.R.U32.HI R4, RZ, R37, R2 ;  /* 0x00000025ff042219 */ /* 0x000fe20000011602 */
[----:B------:R-:W-:Y:S01]  /*51e0*/  IMAD R0, R40, R0, RZ ;  /* 0x0000000028007224 */ /* 0x000fe200078e02ff */
[----:B------:R-:W-:Y:S02]  /*51f0*/  SEL R3, R43, R3, !P0 ;  /* 0x000000032b037207 */ /* 0x000fe40004000000 */
[----:B------:R-:W-:Y:S01]  /*5200*/  SEL R2, R44, R5, !P3 ;  /* 0x000000052c027207 */ /* 0x000fe20005800000 */
[----:B------:R-:W-:Y:S01]  /*5210*/  IMAD R5, R40, R4, RZ ;  /* 0x0000000428057224 */ /* 0x000fe200078e02ff */
[C---:B------:R-:W-:Y:S01]  /*5220*/  ISETP.GE.AND P0, PT, R3.reuse, R0, PT ;  /* 0x000000000300720c */ /* 0x040fe20003f06270 */
[C---:B------:R-:W-:Y:S03]  /*5230*/  IMAD.HI.U32 R0, R3.reuse, R36, RZ ;  /* 0x0000002403007227 */ /* 0x040fe600078e00ff */
[C---:B------:R-:W-:Y:S02]  /*5240*/  ISETP.GE.OR P0, PT, R2.reuse, R5, P0 ;  /* 0x000000050200720c */ /* 0x040fe40000706670 */
[----:B------:R-:W-:Y:S04]  /*5250*/  SHF.R.U32.HI R0, RZ, R37, R0 ;  /* 0x00000025ff007219 */ /* 0x000fe80000011600 */
[C---:B------:R-:W-:Y:S05]  /*5260*/  SEL R6, R3.reuse, R0, !P2 ;  /* 0x0000000003067207 */ /* 0x040fea0005000000 */
        /* <DEDUP_REMOVED lines=14> */
[----:B------:R-:W-:Y:S07]  /*5350*/  IMAD R43, R3, R38, R43 ;  /* 0x00000026032b7224 */ /* 0x000fee00078e022b */
.L_x_90:
[----:B-1----:R-:W-:Y:S01]  /*5360*/  @!P1 ISETP.NE.AND P0, PT, R8, 0x1, PT ;  /* 0x000000010800980c */ /* 0x002fe20003f05270 */
[----:B------:R-:W-:Y:S01]  /*5370*/  @!P1 IMAD.HI.U32 R2, R43, R9, RZ ;  /* 0x000000092b029227 */ /* 0x000fe200078e00ff */
[----:B------:R-:W-:Y:S01]  /*5380*/  R2UR UR42, R21 ;  /* 0x00000000152a72ca */ /* 0x000fe200000e0000 */
[----:B------:R-:W-:Y:S01]  /*5390*/  BSSY.RECONVERGENT B6, `(.L_x_91) ;  /* 0x0000031000067945 */ /* 0x000fe20003800200 */
[----:B------:R-:W-:Y:S01]  /*53a0*/  R2UR UR41, R20 ;  /* 0x00000000142972ca */ /* 0x000fe200000e0000 */
[C---:B------:R-:W-:Y:S01]  /*53b0*/  @!P1 IMAD.HI.U32 R0, R44.reuse, R10, RZ ;  /* 0x0000000a2c009227 */ /* 0x040fe200078e00ff */
[----:B------:R-:W-:Y:S02]  /*53c0*/  @!P1 SHF.R.U32.HI R2, RZ, R12, R2 ;  /* 0x0000000cff029219 */ /* 0x000fe40000011602 */
[----:B------:R-:W-:Y:S01]  /*53d0*/  @!P1 ISETP.NE.AND P2, PT, R7, 0x1, PT ;  /* 0x000000010700980c */ /* 0x000fe20003f45270 */
[----:B------:R-:W-:Y:S01]  /*53e0*/  VIADD R105, R105, 0x1 ;  /* 0x0000000169697836 */ /* 0x000fe20000000000 */
[----:B------:R-:W-:Y:S02]  /*53f0*/  @!P1 SEL R2, R43, R2, !P0 ;  /* 0x000000022b029207 */ /* 0x000fe40004000000 */
[----:B------:R-:W-:Y:S02]  /*5400*/  @!P1 SHF.R.U32.HI R0, RZ, R11, R0 ;  /* 0x0000000bff009219 */ /* 0x000fe40000011600 */
[----:B------:R-:W-:Y:S01]  /*5410*/  LOP3.LUT P0, RZ, R93, 0x1b0, RZ, 0xc0, !PT ;  /* 0x000001b05dff7812 */ /* 0x000fe2000780c0ff */
[----:B------:R-:W-:Y:S01]  /*5420*/  USHF.L.U32 UR42, UR42, 0x7, URZ ;  /* 0x000000072a2a7899 */ /* 0x000fe200080006ff */
[----:B------:R-:W-:Y:S01]  /*5430*/  @!P1 SEL R3, R44, R0, !P2 ;  /* 0x000000002c039207 */ /* 0x000fe20005000000 */
[----:B------:R-:W-:Y:S01]  /*5440*/  USHF.L.U32 UR41, UR41, 0x7, URZ ;  /* 0x0000000729297899 */ /* 0x000fe200080006ff */
[----:B------:R-:W-:Y:S03]  /*5450*/  @P4 SHF.R.U32.HI R94, RZ, 0x10, R17 ;  /* 0x00000010ff5e4819 */ /* 0x000fe60000011611 */
[----:B------:R-:W-:Y:S02]  /*5460*/  @!P1 IMAD.IADD R0, R2, 0x1, -R3 ;  /* 0x0000000102009824 */ /* 0x000fe400078e0a03 */
[----:B------:R-:W-:Y:S02]  /*5470*/  @!P1 IMAD.IADD R2, R3, 0x1, -R2 ;  /* 0x0000000103029824 */ /* 0x000fe400078e0a02 */
[----:B------:R-:W-:Y:S02]  /*5480*/  @!P1 IMAD R44, R0, R7, R44 ;  /* 0x00000007002c9224 */ /* 0x000fe400078e022c */
[----:B------:R-:W-:Y:S01]  /*5490*/  @!P1 IMAD R43, R2, R8, R43 ;  /* 0x00000008022b9224 */ /* 0x000fe200078e022b */
[----:B------:R-:W-:Y:S06]  /*54a0*/  @!P0 BRA `(.L_x_92) ;  /* 0x00000000007c8947 */ /* 0x000fec0003800000 */
[----:B------:R-:W1:Y:S01]  /*54b0*/  LDCU.64 UR8, c[0x4][0x80] ;  /* 0x01001000ff0877ac */ /* 0x000e620008000a00 */
[----:B------:R-:W-:Y:S01]  /*54c0*/  MOV R2, 0x0 ;  /* 0x0000000000027802 */ /* 0x000fe20000000f00 */
[----:B------:R-:W-:Y:S02]  /*54d0*/  HFMA2 R12, -RZ, RZ, 0, 5.9604644775390625e-08 ;  /* 0x00000001ff0c7431 */ /* 0x000fe400000001ff */
[----:B------:R-:W-:Y:S01]  /*54e0*/  IMAD.MOV.U32 R8, RZ, RZ, 0x70 ;  /* 0x00000070ff087424 */ /* 0x000fe200078e00ff */
[----:B------:R2:W3:Y:S01]  /*54f0*/  LDC.64 R14, c[0x4][R2] ;  /* 0x01000000020e7b82 */ /* 0x0004e20000000a00 */
[----:B------:R-:W4:Y:S01]  /*5500*/  LDCU.64 UR6, c[0x4][0x88] ;  /* 0x01001100ff0677ac */ /* 0x000f220008000a00 */
[----:B------:R-:W-:Y:S01]  /*5510*/  IMAD.MOV.U32 R13, RZ, RZ, RZ ;  /* 0x000000ffff0d7224 */ /* 0x000fe200078e00ff */
[----:B------:R-:W2:Y:S01]  /*5520*/  LDCU.64 UR4, c[0x4][0x8] ;  /* 0x01000100ff0477ac */ /* 0x000ea20008000a00 */
[----:B-1----:R-:W-:Y:S01]  /*5530*/  MOV R5, UR9 ;  /* 0x0000000900057c02 */ /* 0x002fe20008000f00 */
[----:B------:R-:W-:Y:S01]  /*5540*/  IMAD.U32 R4, RZ, RZ, UR8 ;  /* 0x00000008ff047e24 */ /* 0x000fe2000f8e00ff */
[----:B----4-:R-:W-:Y:S01]  /*5550*/  MOV R7, UR7 ;  /* 0x0000000700077c02 */ /* 0x010fe20008000f00 */
[----:B------:R-:W-:Y:S01]  /*5560*/  IMAD.U32 R6, RZ, RZ, UR6 ;  /* 0x00000006ff067e24 */ /* 0x000fe2000f8e00ff */
[----:B--2---:R-:W-:Y:S01]  /*5570*/  MOV R11, UR5 ;  /* 0x00000005000b7c02 */ /* 0x004fe20008000f00 */
[----:B------:R-:W-:Y:S02]  /*5580*/  IMAD.U32 R10, RZ, RZ, UR4 ;  /* 0x00000004ff0a7e24 */ /* 0x000fe4000f8e00ff */
[----:B------:R-:W-:Y:S07]  /*5590*/  LEPC R20, `(.L_x_93) ;  /* 0x000000001014794e */ /* 0x000fee0000000000 */
[----:B---3-5:R-:W-:Y:S05]  /*55a0*/  CALL.ABS.NOINC R14 ;  /* 0x000000000e007343 */ /* 0x028fea0003c00000 */
.L_x_93:
[----:B------:R-:W1:Y:S01]  /*55b0*/  LDCU.64 UR8, c[0x4][0x80] ;  /* 0x01001000ff0877ac */ /* 0x000e620008000a00 */
[----:B------:R-:W2:Y:S01]  /*55c0*/  LDC.64 R2, c[0x4][R2] ;  /* 0x0100000002027b82 */ /* 0x000ea20000000a00 */
[----:B------:R-:W-:Y:S02]  /*55d0*/  HFMA2 R12, -RZ, RZ, 0, 5.9604644775390625e-08 ;  /* 0x00000001ff0c7431 */ /* 0x000fe400000001ff */
[----:B------:R-:W-:Y:S02]  /*55e0*/  IMAD.MOV.U32 R8, RZ, RZ, 0x70 ;  /* 0x00000070ff087424 */ /* 0x000fe400078e00ff */
[----:B------:R-:W-:Y:S01]  /*55f0*/  IMAD.MOV.U32 R13, RZ, RZ, RZ ;  /* 0x000000ffff0d7224 */ /* 0x000fe200078e00ff */
[----:B------:R-:W3:Y:S01]  /*5600*/  LDCU.64 UR6, c[0x4][0x88] ;  /* 0x01001100ff0677ac */ /* 0x000ee20008000a00 */
[----:B------:R-:W4:Y:S01]  /*5610*/  LDCU.64 UR4, c[0x4][0x8] ;  /* 0x01000100ff0477ac */ /* 0x000f220008000a00 */
[----:B-1----:R-:W-:Y:S02]  /*5620*/  MOV R4, UR8 ;  /* 0x0000000800047c02 */ /* 0x002fe40008000f00 */
[----:B------:R-:W-:Y:S02]  /*5630*/  MOV R5, UR9 ;  /* 0x0000000900057c02 */ /* 0x000fe40008000f00 */
[----:B---3--:R-:W-:Y:S01]  /*5640*/  MOV R7, UR7 ;  /* 0x0000000700077c02 */ /* 0x008fe20008000f00 */
[----:B------:R-:W-:Y:S01]  /*5650*/  IMAD.U32 R6, RZ, RZ, UR6 ;  /* 0x00000006ff067e24 */ /* 0x000fe2000f8e00ff */
[----:B----4-:R-:W-:Y:S01]  /*5660*/  MOV R11, UR5 ;  /* 0x00000005000b7c02 */ /* 0x010fe20008000f00 */
[----:B------:R-:W-:Y:S02]  /*5670*/  IMAD.U32 R10, RZ, RZ, UR4 ;  /* 0x00000004ff0a7e24 */ /* 0x000fe4000f8e00ff */
[----:B------:R-:W-:Y:S07]  /*5680*/  LEPC R20, `(.L_x_92) ;  /* 0x000000001014794e */ /* 0x000fee0000000000 */
[----:B--2---:R-:W-:Y:S05]  /*5690*/  CALL.ABS.NOINC R2 ;  /* 0x0000000002007343 */ /* 0x004fea0003c00000 */
.L_x_92:
[----:B------:R-:W-:Y:S05]  /*56a0*/  BSYNC.RECONVERGENT B6 ;  /* 0x0000000000067941 */ /* 0x000fea0003800200 */
.L_x_91:
[----:B------:R-:W-:Y:S01]  /*56b0*/  ISETP.NE.U32.AND P4, PT, R82, RZ, PT ;  /* 0x000000ff5200720c */ /* 0x000fe20003f85070 */
[----:B------:R-:W-:Y:S01]  /*56c0*/  UISETP.NE.AND UP2, UPT, UR50, URZ, UPT ;  /* 0x000000ff3200728c */ /* 0x000fe2000bf45270 */
[----:B------:R-:W-:Y:S01]  /*56d0*/  ISETP.NE.U32.AND P2, PT, RZ, UR38, PT ;  /* 0x00000026ff007c0c */ /* 0x000fe2000bf45070 */
[----:B------:R-:W-:Y:S01]  /*56e0*/  UISETP.NE.U32.AND UP1, UPT, UR44, URZ, UPT ;  /* 0x000000ff2c00728c */ /* 0x000fe2000bf25070 */
[----:B------:R-:W-:Y:S01]  /*56f0*/  ISETP.NE.AND.EX P4, PT, R83, RZ, PT, P4 ;  /* 0x000000ff5300720c */ /* 0x000fe20003f85340 */
[----:B------:R-:W-:Y:S01]  /*5700*/  UPLOP3.LUT UP0, UPT, UPT, UPT, UPT, 0x40, 0x4 ;  /* 0x000000000004789c */ /* 0x000fe20003f0e870 */
[----:B------:R-:W-:Y:S01]  /*5710*/  ISETP.NE.AND.EX P2, PT, RZ, UR39, PT, P2 ;  /* 0x00000027ff007c0c */ /* 0x000fe2000bf45320 */
[----:B------:R-:W-:Y:S01]  /*5720*/  UISETP.NE.AND.EX UP1, UPT, UR45, URZ, UPT, UP1 ;  /* 0x000000ff2d00728c */ /* 0x000fe2000bf25310 */
[----:B------:R-:W-:Y:S04]  /*5730*/  PLOP3.LUT P1, PT, PT, PT, UP2, 0x80, 0x8 ;  /* 0x000000000008781c */ /* 0x000fe80003f2f028 */
[----:B------:R-:W-:Y:S06]  /*5740*/  @UP2 UPLOP3.LUT UP0, UPT, UPT, UPT, UP1, 0x80, 0x8 ;  /* 0x000000000008289c */ /* 0x000fec0003f0f010 */
[----:B------:R-:W-:Y:S01]  /*5750*/  PLOP3.LUT P0, PT, PT, PT, UP0, 0x80, 0x8 ;  /* 0x000000000008781c */ /* 0x000fe20003f0f008 */
[----:B------:R-:W-:Y:S01]  /*5760*/  @!UPT UIADD3 URZ, UPT, UPT, URZ, URZ, URZ ;  /* 0x000000fffffff290 */ /* 0x000fe2000fffe0ff */
[----:B------:R-:W-:Y:S11]  /*5770*/  BRA.U !UP1, `(.L_x_94) ;  /* 0x0000000109387547 */ /* 0x000ff6000b800000 */
[----:B------:R-:W-:Y:S01]  /*5780*/  UISETP.NE.U32.AND UP0, UPT, UR38, URZ, UPT ;  /* 0x000000ff2600728c */ /* 0x000fe2000bf05070 */
[----:B------:R-:W-:Y:S02]  /*5790*/  HFMA2 R0, -RZ, RZ, 0, 5.9604644775390625e-08 ;  /* 0x00000001ff007431 */ /* 0x000fe400000001ff */
[----:B------:R-:W-:Y:S01]  /*57a0*/  IMAD.MOV.U32 R88, RZ, RZ, 0x1 ;  /* 0x00000001ff587424 */ /* 0x000fe200078e00ff */
[----:B------:R-:W-:Y:S06]  /*57b0*/  UISETP.NE.AND.EX UP0, UPT, UR39, URZ, UPT, UP0 ;  /* 0x000000ff2700728c */ /* 0x000fec000bf05300 */
[----:B------:R-:W-:Y:S05]  /*57c0*/  PLOP3.LUT P3, PT, PT, PT, UP0, 0x80, 0x8 ;  /* 0x000000000008781c */ /* 0x000fea0003f6f008 */
[----:B------:R-:W1:Y:S01]  /*57d0*/  @UP0 LDCU.64 UR6, c[0x0][0x888] ;  /* 0x00011100ff0607ac */ /* 0x000e620008000a00 */
[----:B------:R-:W-:Y:S07]  /*57e0*/  @UP0 UIMAD UR4, UR36, UR44, URZ ;  /* 0x0000002c240402a4 */ /* 0x000fee000f8e02ff */
[----:B------:R-:W-:Y:S01]  /*57f0*/  @!P3 PRMT R88, R0, 0x7610, R88 ;  /* 0x000076100058b816 */ /* 0x000fe20000000058 */
[----:B-1----:R-:W-:Y:S03]  /*5800*/  @UP0 UIMAD.WIDE UR6, UR4, 0x4, UR6 ;  /* 0x00000004040608a5 */ /* 0x002fe6000f8e0206 */
[----:B------:R-:W1:Y:S03]  /*5810*/  @!UP0 LDCU UR4, c[0x0][0x880] ;  /* 0x00011000ff0487ac */ /* 0x000e660008000800 */
[----:B------:R-:W-:Y:S01]  /*5820*/  IMAD.U32 R2, RZ, RZ, UR6 ;  /* 0x00000006ff027e24 */ /* 0x000fe2000f8e00ff */
[----:B------:R-:W-:Y:S05]  /*5830*/  MOV R3, UR7 ;  /* 0x0000000700037c02 */ /* 0x000fea0008000f00 */
[----:B-----5:R2:W5:Y:S02]  /*5840*/  @P3 LDG.E R49, desc[UR46][R2.64] ;  /* 0x0000002e02313981 */ /* 0x020564000c1e1900 */
[----:B-12---:R-:W-:Y:S02]  /*5850*/  @!P3 IMAD.U32 R49, RZ, RZ, UR4 ;  /* 0x00000004ff31be24 */ /* 0x006fe4000f8e00ff */
.L_x_94:
[----:B------:R-:W-:Y:S05]  /*5860*/  @!P4 BRA `(.L_x_95) ;  /* 0x000000000020c947 */ /* 0x000fea0003800000 */
[----:B------:R-:W-:Y:S04]  /*5870*/  ISETP.NE.U32.AND P3, PT, R80, RZ, PT ;  /* 0x000000ff5000720c */ /* 0x000fe80003f65070 */
[----:B------:R-:W-:Y:S11]  /*5880*/  ISETP.NE.AND.EX P3, PT, R81, RZ, PT, P3 ;  /* 0x000000ff5100720c */ /* 0x000ff60003f65330 */
[----:B------:R-:W-:Y:S02]  /*5890*/  @!UPT UIADD3 URZ, UPT, UPT, URZ, URZ, URZ ;  /* 0x000000fffffff290 */ /* 0x000fe4000fffe0ff */
[----:B------:R-:W1:Y:S01]  /*58a0*/  @P3 LDC.64 R2, c[0x0][0x8a8] ;  /* 0x00022a00ff023b82 */ /* 0x000e620000000a00 */
[----:B------:R-:W-:Y:S04]  /*58b0*/  @P3 IMAD R0, R82, UR36, RZ ;  /* 0x0000002452003c24 */ /* 0x000fe8000f8e02ff */
[----:B-1----:R-:W-:Y:S05]  /*58c0*/  @P3 IMAD.WIDE R2, R0, 0x4, R2 ;  /* 0x0000000400023825 */ /* 0x002fea00078e0202 */
[----:B-----5:R1:W5:Y:S02]  /*58d0*/  @P3 LDG.E R47, desc[UR46][R2.64] ;  /* 0x0000002e022f3981 */ /* 0x020364000c1e1900 */
[----:B-1----:R-:W2:Y:S02]  /*58e0*/  @!P3 LDC R47, c[0x0][0x8a0] ;  /* 0x00022800ff2fbb82 */ /* 0x002ea40000000800 */
.L_x_95:
[----:B-----5:R-:W-:Y:S01]  /*58f0*/  FSETP.NEU.AND P3, PT, R49, RZ, PT ;  /* 0x000000ff3100720b */ /* 0x020fe20003f6d000 */
[----:B------:R-:W-:Y:S01]  /*5900*/  BSSY B1, `(.L_x_96) ;  /* 0x0000039000017945 */ /* 0x000fe20003800000 */
[----:B------:R-:W-:Y:S01]  /*5910*/  SEL R3, RZ, 0xffffffff, P2 ;  /* 0xffffffffff037807 */ /* 0x000fe20001000000 */
[----:B------:R-:W-:Y:S01]  /*5920*/  IMAD.MOV.U32 R66, RZ, RZ, 0x1 ;  /* 0x00000001ff427424 */ /* 0x000fe200078e00ff */
[----:B------:R-:W-:Y:S01]  /*5930*/  @P1 LOP3.LUT P2, RZ, R88, 0xff, RZ, 0xc0, !PT ;  /* 0x000000ff58ff1812 */ /* 0x000fe2000784c0ff */
[----:B------:R-:W-:Y:S01]  /*5940*/  IMAD R48, R45, 0x80, R46 ;  /* 0x000000802d307824 */ /* 0x000fe200078e022e */
[----:B------:R-:W-:Y:S01]  /*5950*/  @P1 SEL R0, RZ, 0xffffffff, P3 ;  /* 0xffffffffff001807 */ /* 0x000fe20001800000 */
[----:B------:R-:W-:Y:S01]  /*5960*/  IMAD R106, R101, -0x10, R99 ;  /* 0xfffffff0656a7824 */ /* 0x000fe200078e0263 */
[----:B------:R-:W-:Y:S01]  /*5970*/  LOP3.LUT R97, R97, 0x1, RZ, 0x3c, !PT ;  /* 0x0000000161617812 */ /* 0x000fe200078e3cff */
[----:B------:R-:W-:Y:S01]  /*5980*/  IMAD.MOV.U32 R65, RZ, RZ, RZ ;  /* 0x000000ffff417224 */ /* 0x000fe200078e00ff */
[----:B------:R-:W-:Y:S02]  /*5990*/  @P0 SEL R0, R3, R0, !P2 ;  /* 0x0000000003000207 */ /* 0x000fe40005000000 */
[----:B------:R-:W-:Y:S02]  /*59a0*/  CS2R R78, SRZ ;  /* 0x00000000004e7805 */ /* 0x000fe4000001ff00 */
[----:B------:R-:W-:Y:S02]  /*59b0*/  LEA R64, R45, UR48, 0x3 ;  /* 0x000000302d407c11 */ /* 0x000fe4000f8e18ff */
[----:B------:R-:W-:Y:S02]  /*59c0*/  CS2R R76, SRZ ;  /* 0x00000000004c7805 */ /* 0x000fe4000001ff00 */
[----:B------:R-:W-:Y:S02]  /*59d0*/  @P1 LOP3.LUT R0, R0, 0x1, RZ, 0xc0, !PT ;  /* 0x0000000100001812 */ /* 0x000fe400078ec0ff */
[----:B------:R-:W-:Y:S02]  /*59e0*/  CS2R R70, SRZ ;  /* 0x0000000000467805 */ /* 0x000fe4000001ff00 */
[----:B------:R-:W-:Y:S02]  /*59f0*/  PLOP3.LUT P2, PT, PT, PT, UP1, 0x80, 0x8 ;  /* 0x000000000008781c */ /* 0x000fe40003f4f018 */
[----:B------:R-:W-:Y:S02]  /*5a00*/  CS2R R68, SRZ ;  /* 0x0000000000447805 */ /* 0x000fe4000001ff00 */
[----:B------:R-:W-:Y:S02]  /*5a10*/  ISETP.NE.U32.OR P5, PT, R0, 0x1, !P1 ;  /* 0x000000010000780c */ /* 0x000fe40004fa5470 */
[----:B------:R-:W-:Y:S02]  /*5a20*/  CS2R R62, SRZ ;  /* 0x00000000003e7805 */ /* 0x000fe4000001ff00 */
[----:B------:R-:W-:Y:S02]  /*5a30*/  LOP3.LUT P4, R104, R88, 0xff, RZ, 0xc0, !PT ;  /* 0x000000ff58687812 */ /* 0x000fe4000788c0ff */
[----:B------:R-:W-:Y:S02]  /*5a40*/  CS2R R60, SRZ ;  /* 0x00000000003c7805 */ /* 0x000fe4000001ff00 */
[----:B------:R-:W-:Y:S02]  /*5a50*/  SEL R2, RZ, 0xffffffff, P3 ;  /* 0xffffffffff027807 */ /* 0x000fe40001800000 */
[----:B------:R-:W-:Y:S02]  /*5a60*/  CS2R R58, SRZ ;  /* 0x00000000003a7805 */ /* 0x000fe4000001ff00 */
[----:B------:R-:W-:Y:S02]  /*5a70*/  P2R R107, PR, RZ, 0x20 ;  /* 0x00000020ff6b7803 */ /* 0x000fe40000000000 */
[----:B------:R-:W-:Y:S02]  /*5a80*/  CS2R R56, SRZ ;  /* 0x0000000000387805 */ /* 0x000fe4000001ff00 */
[----:B------:R-:W-:Y:S02]  /*5a90*/  @P2 SEL R2, R3, R2, !P4 ;  /* 0x0000000203022207 */ /* 0x000fe40006000000 */
[----:B------:R-:W-:Y:S02]  /*5aa0*/  @P5 SHF.L.U32 R0, R97, 0x1f, RZ ;  /* 0x0000001f61005819 */ /* 0x000fe400000006ff */
[----:B------:R-:W-:Y:S02]  /*5ab0*/  LOP3.LUT R2, R2, 0x1, RZ, 0xc0, !PT ;  /* 0x0000000102027812 */ /* 0x000fe400078ec0ff */
[----:B------:R1:W3:Y:S02]  /*5ac0*/  @P5 SYNCS.PHASECHK.TRANS64.TRYWAIT P1, [UR48+0x30], R0 ;  /* 0x00003000ff0055a7 */ /* 0x0002e40008021130 */
[----:B------:R-:W-:Y:S04]  /*5ad0*/  ISETP.NE.U32.AND P2, PT, R2, 0x1, PT ;  /* 0x000000010200780c */ /* 0x000fe80003f45070 */
[----:B------:R-:W-:Y:S02]  /*5ae0*/  P2R R67, PR, RZ, 0x4 ;  /* 0x00000004ff437803 */ /* 0x000fe40000000000 */
[----:B-1----:R-:W-:Y:S04]  /*5af0*/  SHF.L.U32 R0, R96, 0x1f, RZ ;  /* 0x0000001f60007819 */ /* 0x002fe800000006ff */
[----:B------:R1:W4:Y:S01]  /*5b00*/  SYNCS.PHASECHK.TRANS64.TRYWAIT P0, [R64+URZ+0xa0], R0 ;  /* 0x0000a000400075a7 */ /* 0x00032200080011ff */
[----:B---3--:R-:W-:Y:S01]  /*5b10*/  @P5 SEL R66, RZ, 0x1, !P1 ;  /* 0x00000001ff425807 */ /* 0x008fe20004800000 */
[----:B-1----:R-:W-:Y:S06]  /*5b20*/  @!P5 BRA `(.L_x_97) ;  /* 0x000000000058d947 */ /* 0x002fec0003800000 */
[----:B------:R-:W-:Y:S01]  /*5b30*/  IMAD.MOV.U32 R79, RZ, RZ, RZ ;  /* 0x000000ffff4f7224 */ /* 0x000fe200078e00ff */
[----:B------:R-:W-:Y:S01]  /*5b40*/  ISETP.NE.AND P1, PT, R66, RZ, PT ;  /* 0x000000ff4200720c */ /* 0x000fe20003f25270 */
[----:B------:R-:W-:Y:S01]  /*5b50*/  BSSY B0, `(.L_x_98) ;  /* 0x000000c000007945 */ /* 0x000fe20003800000 */
[----:B------:R-:W-:Y:S02]  /*5b60*/  CS2R R58, SRZ ;  /* 0x00000000003a7805 */ /* 0x000fe4000001ff00 */
[----:B------:R-:W-:Y:S02]  /*5b70*/  CS2R R56, SRZ ;  /* 0x0000000000387805 */ /* 0x000fe4000001ff00 */
[----:B------:R-:W-:Y:S02]  /*5b80*/  CS2R R62, SRZ ;  /* 0x00000000003e7805 */ /* 0x000fe4000001ff00 */
[----:B------:R-:W-:Y:S02]  /*5b90*/  CS2R R60, SRZ ;  /* 0x00000000003c7805 */ /* 0x000fe4000001ff00 */
[----:B------:R-:W-:Y:S02]  /*5ba0*/  CS2R R70, SRZ ;  /* 0x0000000000467805 */ /* 0x000fe4000001ff00 */
[----:B------:R-:W-:Y:S02]  /*5bb0*/  CS2R R68, SRZ ;  /* 0x0000000000447805 */ /* 0x000fe4000001ff00 */
[----:B------:R-:W-:Y:S01]  /*5bc0*/  CS2R R76, SRZ ;  /* 0x00000000004c7805 */ /* 0x000fe2000001ff00 */
[----:B------:R-:W-:Y:S06]  /*5bd0*/  @P1 BRA `(.L_x_99) ;  /* 0x00000000000c1947 */ /* 0x000fec0003800000 */
[----:B------:R-:W-:Y:S04]  /*5be0*/  SHF.L.U32 R3, R97, 0x1f, RZ ;  /* 0x0000001f61037819 */ /* 0x000fe800000006ff */
[----:B------:R-:W1:Y:S02]  /*5bf0*/  SYNCS.PHASECHK.TRANS64.TRYWAIT P1, [UR48+0x30], R3 ;  /* 0x00003003ff0075a7 */ /* 0x000e640008021130 */
[----:B-1----:R-:W-:Y:S05]  /*5c00*/  @!P1 BRA `(.L_x_100) ;  /* 0x0000003c004c9947 */ /* 0x002fea0003800000 */
.L_x_99:
[----:B------:R-:W-:Y:S05]  /*5c10*/  BSYNC B0 ;  /* 0x0000000000007941 */ /* 0x000fea0003800000 */
.L_x_98:
[----:B------:R-:W-:Y:S01]  /*5c20*/  ISETP.NE.AND P1, PT, R67, RZ, PT ;  /* 0x000000ff4300720c */ /* 0x000fe20003f25270 */
[----:B------:R-:W-:Y:S11]  /*5c30*/  HFMA2 R65, -RZ, RZ, 0, 5.9604644775390625e-08 ;  /* 0x00000001ff417431 */ /* 0x000ff600000001ff */
[----:B------:R-:W-:Y:S01]  /*5c40*/  @!UPT UIADD3 URZ, UPT, UPT, URZ, URZ, URZ ;  /* 0x000000fffffff290 */ /* 0x000fe2000fffe0ff */
[----:B------:R3:W1:Y:S04]  /*5c50*/  @P1 LDS.128 R56, [R100] ;  /* 0x0000000064381984 */ /* 0x0006680000000c00 */
[----:B------:R3:W1:Y:S04]  /*5c60*/  @P1 LDS.128 R60, [R99+0x10] ;  /* 0x00001000633c1984 */ /* 0x0006680000000c00 */
[----:B------:R3:W1:Y:S04]  /*5c70*/  @P1 LDS.128 R68, [R98+0x20] ;  /* 0x0000200062441984 */ /* 0x0006680000000c00 */
[----:B------:R3:W1:Y:S02]  /*5c80*/  @P1 LDS.128 R76, [R106+0x30] ;  /* 0x000030006a4c1984 */ /* 0x0006640000000c00 */
.L_x_97:
[----:B------:R-:W-:Y:S05]  /*5c90*/  BSYNC B1 ;  /* 0x0000000000017941 */ /* 0x000fea0003800000 */
.L_x_96:
[----:B-1----:R-:W-:Y:S04]  /*5ca0*/  SHF.R.U32.HI R2, RZ, 0x15, R48 ;  /* 0x00000015ff027819 */ /* 0x002fe80000011630 */
[----:B------:R-:W-:Y:S01]  /*5cb0*/  LOP3.LUT P1, RZ, R2, 0x3, R92, 0x48, !PT ;  /* 0x0000000302ff7812 */ /* 0x000fe2000782485c */
[----:B------:R-:W-:Y:S01]  /*5cc0*/  @!UPT UIADD3 URZ, UPT, UPT, URZ, URZ, URZ ;  /* 0x000000fffffff290 */ /* 0x000fe2000fffe0ff */
[----:B----4-:R-:W-:Y:S11]  /*5cd0*/  @P0 BRA `(.L_x_101) ;  /* 0x0000000000080947 */ /* 0x010ff60003800000 */
[----:B------:R-:W1:Y:S02]  /*5ce0*/  SYNCS.PHASECHK.TRANS64.TRYWAIT P0, [R64+URZ+0xa0], R0 ;  /* 0x0000a000400075a7 */ /* 0x000e6400080011ff */
[----:B-1----:R-:W-:Y:S05]  /*5cf0*/  @!P0 BRA `(.L_x_102) ;  /* 0x0000003c00288947 */ /* 0x002fea0003800000 */
.L_x_101:
[----:B------:R-:W-:Y:S05]  /*5d00*/  @!P1 BRA `(.L_x_103) ;  /* 0x0000000000409947 */ /* 0x000fea0003800000 */
[----:B------:R-:W4:Y:S01]  /*5d10*/  LDCU.64 UR8, c[0x4][0x70] ;  /* 0x01000e00ff0877ac */ /* 0x000f220008000a00 */
[----:B------:R-:W-:Y:S01]  /*5d20*/  MOV R3, 0x0 ;  /* 0x0000000000037802 */ /* 0x000fe20000000f00 */
[----:B------:R-:W-:Y:S02]  /*5d30*/  HFMA2 R12, -RZ, RZ, 0, 5.9604644775390625e-08 ;  /* 0x00000001ff0c7431 */ /* 0x000fe400000001ff */
[----:B------:R-:W-:Y:S02]  /*5d40*/  IMAD.MOV.U32 R8, RZ, RZ, 0x192 ;  /* 0x00000192ff087424 */ /* 0x000fe400078e00ff */
[----:B------:R-:W-:Y:S01]  /*5d50*/  IMAD.MOV.U32 R13, RZ, RZ, RZ ;  /* 0x000000ffff0d7224 */ /* 0x000fe200078e00ff */
[----:B------:R-:W5:Y:S01]  /*5d60*/  LDCU.64 UR6, c[0x4][0x78] ;  /* 0x01000f00ff0677ac */ /* 0x000f620008000a00 */
[----:B------:R-:W1:Y:S01]  /*5d70*/  LDC.64 R2, c[0x4][R3] ;  /* 0x0100000003027b82 */ /* 0x000e620000000a00 */
[----:B------:R-:W2:Y:S01]  /*5d80*/  LDCU.64 UR4, c[0x4][0x10] ;  /* 0x01000200ff0477ac */ /* 0x000ea20008000a00 */
[----:B----4-:R-:W-:Y:S01]  /*5d90*/  MOV R5, UR9 ;  /* 0x0000000900057c02 */ /* 0x010fe20008000f00 */
[----:B------:R-:W-:Y:S01]  /*5da0*/  IMAD.U32 R4, RZ, RZ, UR8 ;  /* 0x00000008ff047e24 */ /* 0x000fe2000f8e00ff */
[----:B-----5:R-:W-:Y:S01]  /*5db0*/  MOV R7, UR7 ;  /* 0x0000000700077c02 */ /* 0x020fe20008000f00 */
[----:B------:R-:W-:Y:S01]  /*5dc0*/  IMAD.U32 R6, RZ, RZ, UR6 ;  /* 0x00000006ff067e24 */ /* 0x000fe2000f8e00ff */
[----:B--2---:R-:W-:Y:S01]  /*5dd0*/  MOV R11, UR5 ;  /* 0x00000005000b7c02 */ /* 0x004fe20008000f00 */
[----:B------:R-:W-:Y:S02]  /*5de0*/  IMAD.U32 R10, RZ, RZ, UR4 ;  /* 0x00000004ff0a7e24 */ /* 0x000fe4000f8e00ff */
[----:B------:R-:W-:Y:S07]  /*5df0*/  LEPC R20, `(.L_x_103) ;  /* 0x000000001014794e */ /* 0x000fee0000000000 */
[----:B-1-3--:R-:W-:Y:S05]  /*5e00*/  CALL.ABS.NOINC R2 ;  /* 0x0000000002007343 */ /* 0x00afea0003c00000 */
.L_x_103:
[----:B------:R-:W-:Y:S05]  /*5e10*/  WARPSYNC.ALL ;  /* 0x0000000000007948 */ /* 0x000fea0003800000 */
[----:B------:R-:W-:Y:S01]  /*5e20*/  R2UR UR4, R48 ;  /* 0x00000000300472ca */ /* 0x000fe200000e0000 */
[--C-:B------:R-:W-:Y:S01]  /*5e30*/  HADD2.F32 R50, -RZ, R56.reuse.H0_H0 ;  /* 0x20000038ff327230 */ /* 0x100fe20000004100 */
[----:B------:R-:W-:Y:S01]  /*5e40*/  ISETP.NE.AND P0, PT, R102, RZ, PT ;  /* 0x000000ff6600720c */ /* 0x000fe20003f05270 */
[----:B------:R-:W-:Y:S01]  /*5e50*/  HADD2.F32 R51, -RZ, R56.H1_H1 ;  /* 0x30000038ff337230 */ /* 0x000fe20000004100 */
[----:B------:R-:W-:Y:S01]  /*5e60*/  BSSY.RECONVERGENT B0, `(.L_x_104) ;  /* 0x0000086000007945 */ /* 0x000fe20003800200 */
[--C-:B------:R-:W-:Y:S08]  /*5e70*/  HADD2.F32 R52, -RZ, R57.reuse.H0_H0 ;  /* 0x20000039ff347230 */ /* 0x100ff00000004100 */
[----:B------:R-:W1:Y:S02]  /*5e80*/  LDTM.x32 R4, tmem[UR4] ;  /* 0x00000004000479ee */ /* 0x000e6400082c0000 */
[C---:B-12---:R-:W-:Y:S01]  /*5e90*/  FMUL R0, R47.reuse, R4 ;  /* 0x000000042f007220 */ /* 0x046fe20000400000 */
[C---:B------:R-:W-:Y:S01]  /*5ea0*/  FMUL R2, R47.reuse, R5 ;  /* 0x000000052f027220 */ /* 0x040fe20000400000 */
[C---:B------:R-:W-:Y:S01]  /*5eb0*/  FMUL R4, R47.reuse, R8 ;  /* 0x000000082f047220 */ /* 0x040fe20000400000 */
[----:B------:R-:W-:Y:S01]  /*5ec0*/  FMUL R3, R47, R6 ;  /* 0x000000062f037220 */ /* 0x000fe20000400000 */
[C---:B------:R-:W-:Y:S01]  /*5ed0*/  FFMA R0, R49.reuse, R50, R0 ;  /* 0x0000003231007223 */ /* 0x040fe20000000000 */
[----:B------:R-:W-:Y:S01]  /*5ee0*/  FFMA R2, R49, R51, R2 ;  /* 0x0000003331027223 */ /* 0x000fe20000000002 */
[C---:B------:R-:W-:Y:S01]  /*5ef0*/  FMUL R5, R47.reuse, R9 ;  /* 0x000000092f057220 */ /* 0x040fe20000400000 */
        /* <DEDUP_REMOVED lines=16> */
[----:B------:R-:W-:Y:S02]  /*6000*/  HADD2.F32 R32, -RZ, R57.H1_H1 ;  /* 0x30000039ff207230 */ /* 0x000fe40000004100 */
[C---:B------:R-:W-:Y:S01]  /*6010*/  FMUL R26, R47.reuse, R30 ;  /* 0x0000001e2f1a7220 */ /* 0x040fe20000400000 */
[----:B------:R-:W-:Y:S01]  /*6020*/  FMUL R29, R47, R33 ;  /* 0x000000212f1d7220 */ /* 0x000fe20000400000 */
[--C-:B------:R-:W-:Y:S02]  /*6030*/  HADD2.F32 R33, -RZ, R58.reuse.H0_H0 ;  /* 0x2000003aff217230 */ /* 0x100fe40000004100 */
[----:B------:R-:W-:Y:S01]  /*6040*/  FFMA R3, R49, R52, R3 ;  /* 0x0000003431037223 */ /* 0x000fe20000000003 */
[C---:B------:R-:W-:Y:S01]  /*6050*/  FMUL R7, R47.reuse, R7 ;  /* 0x000000072f077220 */ /* 0x040fe20000400000 */
[----:B------:R-:W-:Y:S01]  /*6060*/  FMUL R30, R47, R34 ;  /* 0x000000222f1e7220 */ /* 0x000fe20000400000 */
[----:B------:R-:W-:Y:S01]  /*6070*/  HADD2.F32 R34, -RZ, R58.H1_H1 ;  /* 0x3000003aff227230 */ /* 0x000fe20000004100 */
[----:B------:R-:W-:Y:S01]  /*6080*/  F2FP.F16.F32.PACK_AB R52, R2, R0 ;  /* 0x000000000234723e */ /* 0x000fe200000000ff */
[--C-:B------:R-:W-:Y:S02]  /*6090*/  HADD2.F32 R0, -RZ, R59.reuse.H0_H0 ;  /* 0x2000003bff007230 */ /* 0x100fe40000004100 */
[C---:B------:R-:W-:Y:S01]  /*60a0*/  FFMA R7, R49.reuse, R32, R7 ;  /* 0x0000002031077223 */ /* 0x040fe20000000007 */
[----:B------:R-:W-:Y:S02]  /*60b0*/  HADD2.F32 R2, -RZ, R59.H1_H1 ;  /* 0x3000003bff027230 */ /* 0x000fe40000004100 */
[C---:B------:R-:W-:Y:S01]  /*60c0*/  FFMA R4, R49.reuse, R33, R4 ;  /* 0x0000002131047223 */ /* 0x040fe20000000004 */
[C---:B------:R-:W-:Y:S01]  /*60d0*/  FFMA R5, R49.reuse, R34, R5 ;  /* 0x0000002231057223 */ /* 0x040fe20000000005 */
[----:B------:R-:W-:Y:S01]  /*60e0*/  FFMA R6, R49, R0, R6 ;  /* 0x0000000031067223 */ /* 0x000fe20000000006 */
[--C-:B------:R-:W-:Y:S02]  /*60f0*/  HADD2.F32 R0, -RZ, R60.reuse.H0_H0 ;  /* 0x2000003cff007230 */ /* 0x100fe40000004100 */
[----:B------:R-:W-:Y:S01]  /*6100*/  FMUL R11, R47, R11 ;  /* 0x0000000b2f0b7220 */ /* 0x000fe20000400000 */
[----:B------:R-:W-:Y:S01]  /*6110*/  F2FP.F16.F32.PACK_AB R53, R7, R3 ;  /* 0x000000030735723e */ /* 0x000fe200000000ff */
[--C-:B------:R-:W-:Y:S02]  /*6120*/  HADD2.F32 R3, -RZ, R61.reuse.H0_H0 ;  /* 0x2000003dff037230 */ /* 0x100fe40000004100 */
[----:B------:R-:W-:Y:S01]  /*6130*/  FMUL R15, R47, R15 ;  /* 0x0000000f2f0f7220 */ /* 0x000fe20000400000 */
[C---:B------:R-:W-:Y:S01]  /*6140*/  FFMA R11, R49.reuse, R2, R11 ;  /* 0x00000002310b7223 */ /* 0x040fe2000000000b */
[----:B------:R-:W-:Y:S02]  /*6150*/  HADD2.F32 R2, -RZ, R60.H1_H1 ;  /* 0x3000003cff027230 */ /* 0x000fe40000004100 */
[----:B------:R-:W-:Y:S01]  /*6160*/  FFMA R8, R49, R0, R8 ;  /* 0x0000000031087223 */ /* 0x000fe20000000008 */
[----:B------:R-:W-:Y:S02]  /*6170*/  HADD2.F32 R0, -RZ, R61.H1_H1 ;  /* 0x3000003dff007230 */ /* 0x000fe40000004100 */
[C---:B------:R-:W-:Y:S01]  /*6180*/  FMUL R19, R47.reuse, R19 ;  /* 0x000000132f137220 */ /* 0x040fe20000400000 */
[----:B------:R-:W-:Y:S01]  /*6190*/  FMUL R23, R47, R23 ;  /* 0x000000172f177220 */ /* 0x000fe20000400000 */
[C---:B------:R-:W-:Y:S01]  /*61a0*/  FFMA R9, R49.reuse, R2, R9 ;  /* 0x0000000231097223 */ /* 0x040fe20000000009 */
[C---:B------:R-:W-:Y:S01]  /*61b0*/  FFMA R10, R49.reuse, R3, R10 ;  /* 0x00000003310a7223 */ /* 0x040fe2000000000a */
[----:B------:R-:W-:Y:S01]  /*61c0*/  FFMA R15, R49, R0, R15 ;  /* 0x00000000310f7223 */ /* 0x000fe2000000000f */
[--C-:B------:R-:W-:Y:S02]  /*61d0*/  HADD2.F32 R2, -RZ, R62.reuse.H0_H0 ;  /* 0x2000003eff027230 */ /* 0x100fe40000004100 */
[----:B------:R-:W-:Y:S01]  /*61e0*/  FMUL R27, R47, R27 ;  /* 0x0000001b2f1b7220 */ /* 0x000fe20000400000 */
[----:B------:R-:W-:Y:S01]  /*61f0*/  HADD2.F32 R0, -RZ, R62.H1_H1 ;  /* 0x3000003eff007230 */ /* 0x000fe20000004100 */
[----:B------:R-:W-:Y:S01]  /*6200*/  F2FP.F16.F32.PACK_AB R54, R5, R4 ;  /* 0x000000040536723e */ /* 0x000fe200000000ff */
[--C-:B------:R-:W-:Y:S02]  /*6210*/  HADD2.F32 R3, -RZ, R63.reuse.H0_H0 ;  /* 0x2000003fff037230 */ /* 0x100fe40000004100 */
[C---:B------:R-:W-:Y:S01]  /*6220*/  FFMA R12, R49.reuse, R2, R12 ;  /* 0x00000002310c7223 */ /* 0x040fe2000000000c */
[--C-:B------:R-:W-:Y:S02]  /*6230*/  HADD2.F32 R2, -RZ, R68.reuse.H0_H0 ;  /* 0x20000044ff027230 */ /* 0x100fe40000004100 */
[C---:B------:R-:W-:Y:S01]  /*6240*/  FFMA R13, R49.reuse, R0, R13 ;  /* 0x00000000310d7223 */ /* 0x040fe2000000000d */
[----:B------:R-:W-:Y:S02]  /*6250*/  HADD2.F32 R0, -RZ, R63.H1_H1 ;  /* 0x3000003fff007230 */ /* 0x000fe40000004100 */
[----:B------:R-:W-:Y:S01]  /*6260*/  FFMA R14, R49, R3, R14 ;  /* 0x00000003310e7223 */ /* 0x000fe2000000000e */
[----:B------:R-:W-:Y:S01]  /*6270*/  HADD2.F32 R3, -RZ, R68.H1_H1 ;  /* 0x30000044ff037230 */ /* 0x000fe20000004100 */
[----:B------:R-:W-:Y:S01]  /*6280*/  F2FP.F16.F32.PACK_AB R55, R11, R6 ;  /* 0x000000060b37723e */ /* 0x000fe200000000ff */
[----:B------:R-:W-:Y:S01]  /*6290*/  FMUL R31, R47, R31 ;  /* 0x0000001f2f1f7220 */ /* 0x000fe20000400000 */
[C---:B------:R-:W-:Y:S01]  /*62a0*/  FFMA R19, R49.reuse, R0, R19 ;  /* 0x0000000031137223 */ /* 0x040fe20000000013 */
[--C-:B------:R-:W-:Y:S02]  /*62b0*/  HADD2.F32 R0, -RZ, R69.reuse.H0_H0 ;  /* 0x20000045ff007230 */ /* 0x100fe40000004100 */
[C---:B------:R-:W-:Y:S01]  /*62c0*/  FFMA R16, R49.reuse, R2, R16 ;  /* 0x0000000231107223 */ /* 0x040fe20000000010 */
[----:B------:R1:W-:Y:S01]  /*62d0*/  STS.128 [R100], R52 ;  /* 0x0000003464007388 */ /* 0x0003e20000000c00 */
[C---:B------:R-:W-:Y:S01]  /*62e0*/  FFMA R17, R49.reuse, R3, R17 ;  /* 0x0000000331117223 */ /* 0x040fe20000000011 */
[----:B------:R-:W-:Y:S02]  /*62f0*/  HADD2.F32 R2, -RZ, R69.H1_H1 ;  /* 0x30000045ff027230 */ /* 0x000fe40000004100 */
[----:B------:R-:W-:Y:S01]  /*6300*/  FFMA R18, R49, R0, R18 ;  /* 0x0000000031127223 */ /* 0x000fe20000000012 */
[--C-:B------:R-:W-:Y:S01]  /*6310*/  HADD2.F32 R0, -RZ, R70.reuse.H0_H0 ;  /* 0x20000046ff007230 */ /* 0x100fe20000004100 */
[----:B------:R-:W-:Y:S01]  /*6320*/  F2FP.F16.F32.PACK_AB R8, R9, R8 ;  /* 0x000000080908723e */ /* 0x000fe200000000ff */
[--C-:B------:R-:W-:Y:S02]  /*6330*/  HADD2.F32 R3, -RZ, R71.reuse.H0_H0 ;  /* 0x20000047ff037230 */ /* 0x100fe40000004100 */
[C---:B------:R-:W-:Y:S01]  /*6340*/  FFMA R23, R49.reuse, R2, R23 ;  /* 0x0000000231177223 */ /* 0x040fe20000000017 */
[----:B------:R-:W-:Y:S02]  /*6350*/  HADD2.F32 R2, -RZ, R70.H1_H1 ;  /* 0x30000046ff027230 */ /* 0x000fe40000004100 */
[----:B------:R-:W-:Y:S01]  /*6360*/  FFMA R20, R49, R0, R20 ;  /* 0x0000000031147223 */ /* 0x000fe20000000014 */
[----:B------:R-:W-:Y:S01]  /*6370*/  HADD2.F32 R0, -RZ, R71.H1_H1 ;  /* 0x30000047ff007230 */ /* 0x000fe20000004100 */
[----:B------:R-:W-:Y:S01]  /*6380*/  F2FP.F16.F32.PACK_AB R9, R15, R10 ;  /* 0x0000000a0f09723e */ /* 0x000fe200000000ff */
[----:B------:R-:W-:Y:S02]  /*6390*/  HADD2.F32 R4, -RZ, R79.H0_H0 ;  /* 0x2000004fff047230 */ /* 0x000fe40000004100 */
[C---:B------:R-:W-:Y:S01]  /*63a0*/  FFMA R21, R49.reuse, R2, R21 ;  /* 0x0000000231157223 */ /* 0x040fe20000000015 */
[C---:B------:R-:W-:Y:S01]  /*63b0*/  FFMA R22, R49.reuse, R3, R22 ;  /* 0x0000000331167223 */ /* 0x040fe20000000016 */
[----:B------:R-:W-:Y:S01]  /*63c0*/  FFMA R27, R49, R0, R27 ;  /* 0x00000000311b7223 */ /* 0x000fe2000000001b */
[--C-:B------:R-:W-:Y:S01]  /*63d0*/  HADD2.F32 R2, -RZ, R76.reuse.H0_H0 ;  /* 0x2000004cff027230 */ /* 0x100fe20000004100 */
[----:B------:R-:W-:Y:S01]  /*63e0*/  F2FP.F16.F32.PACK_AB R10, R13, R12 ;  /* 0x0000000c0d0a723e */ /* 0x000fe200000000ff */
[----:B------:R-:W-:Y:S01]  /*63f0*/  HADD2.F32 R0, -RZ, R76.H1_H1 ;  /* 0x3000004cff007230 */ /* 0x000fe20000004100 */
[----:B------:R-:W-:Y:S01]  /*6400*/  F2FP.F16.F32.PACK_AB R11, R19, R14 ;  /* 0x0000000e130b723e */ /* 0x000fe200000000ff */
[--C-:B------:R-:W-:Y:S02]  /*6410*/  HADD2.F32 R3, -RZ, R77.reuse.H0_H0 ;  /* 0x2000004dff037230 */ /* 0x100fe40000004100 */
[C---:B------:R-:W-:Y:S01]  /*6420*/  FFMA R24, R49.reuse, R2, R24 ;  /* 0x0000000231187223 */ /* 0x040fe20000000018 */
[--C-:B------:R-:W-:Y:S02]  /*6430*/  HADD2.F32 R2, -RZ, R78.reuse.H0_H0 ;  /* 0x2000004eff027230 */ /* 0x100fe40000004100 */
[C---:B------:R-:W-:Y:S01]  /*6440*/  FFMA R25, R49.reuse, R0, R25 ;  /* 0x0000000031197223 */ /* 0x040fe20000000019 */
[----:B------:R1:W-:Y:S01]  /*6450*/  STS.128 [R99+0x10], R8 ;  /* 0x0000100863007388 */ /* 0x0003e20000000c00 */
[----:B------:R-:W-:Y:S02]  /*6460*/  HADD2.F32 R0, -RZ, R77.H1_H1 ;  /* 0x3000004dff007230 */ /* 0x000fe40000004100 */
[----:B------:R-:W-:Y:S01]  /*6470*/  FFMA R26, R49, R3, R26 ;  /* 0x00000003311a7223 */ /* 0x000fe2000000001a */
[----:B------:R-:W-:Y:S01]  /*6480*/  HADD2.F32 R3, -RZ, R78.H1_H1 ;  /* 0x3000004eff037230 */ /* 0x000fe20000004100 */
[----:B------:R-:W-:Y:S01]  /*6490*/  F2FP.F16.F32.PACK_AB R16, R17, R16 ;  /* 0x000000101110723e */ /* 0x000fe200000000ff */
[----:B------:R-:W-:Y:S01]  /*64a0*/  HADD2.F32 R5, -RZ, R79.H1_H1 ;  /* 0x3000004fff057230 */ /* 0x000fe20000004100 */
[----:B------:R-:W-:Y:S01]  /*64b0*/  F2FP.F16.F32.PACK_AB R17, R23, R18 ;  /* 0x000000121711723e */ /* 0x000fe200000000ff */
[----:B------:R-:W-:Y:S01]  /*64c0*/  FFMA R31, R49, R0, R31 ;  /* 0x00000000311f7223 */ /* 0x000fe2000000001f */
[----:B------:R-:W-:Y:S01]  /*64d0*/  FMUL R35, R47, R35 ;  /* 0x000000232f237220 */ /* 0x000fe20000400000 */
[----:B------:R-:W-:Y:S01]  /*64e0*/  F2FP.F16.F32.PACK_AB R18, R21, R20 ;  /* 0x000000141512723e */ /* 0x000fe200000000ff */
[----:B------:R-:W-:Y:S01]  /*64f0*/  FFMA R28, R49, R2, R28 ;  /* 0x00000002311c7223 */ /* 0x000fe2000000001c */
[----:B------:R-:W-:Y:S01]  /*6500*/  F2FP.F16.F32.PACK_AB R19, R27, R22 ;  /* 0x000000161b13723e */ /* 0x000fe200000000ff */
[C---:B------:R-:W-:Y:S01]  /*6510*/  FFMA R29, R49.reuse, R3, R29 ;  /* 0x00000003311d7223 */ /* 0x040fe2000000001d */
[C---:B------:R-:W-:Y:S01]  /*6520*/  FFMA R30, R49.reuse, R4, R30 ;  /* 0x00000004311e7223 */ /* 0x040fe2000000001e */
[----:B------:R-:W-:Y:S01]  /*6530*/  FFMA R35, R49, R5, R35 ;  /* 0x0000000531237223 */ /* 0x000fe20000000023 */
[----:B------:R-:W-:Y:S01]  /*6540*/  F2FP.F16.F32.PACK_AB R24, R25, R24 ;  /* 0x000000181918723e */ /* 0x000fe200000000ff */
[----:B------:R1:W-:Y:S01]  /*6550*/  STS.128 [R98+0x20], R16 ;  /* 0x0000201062007388 */ /* 0x0003e20000000c00 */
[----:B------:R-:W-:Y:S02]  /*6560*/  F2FP.F16.F32.PACK_AB R25, R31, R26 ;  /* 0x0000001a1f19723e */ /* 0x000fe400000000ff */
[----:B------:R-:W-:Y:S02]  /*6570*/  F2FP.F16.F32.PACK_AB R26, R29, R28 ;  /* 0x0000001c1d1a723e */ /* 0x000fe400000000ff */
[----:B------:R-:W-:Y:S05]  /*6580*/  F2FP.F16.F32.PACK_AB R27, R35, R30 ;  /* 0x0000001e231b723e */ /* 0x000fea00000000ff */
[----:B------:R1:W-:Y:S01]  /*6590*/  STS.128 [R106+0x30], R24 ;  /* 0x000030186a007388 */ /* 0x0003e20000000c00 */
[----:B------:R-:W-:Y:S01]  /*65a0*/  @!PT LDS RZ, [RZ] ;  /* 0x00000000fffff984 */ /* 0x000fe20000000800 */
[----:B------:R-:W-:Y:S01]  /*65b0*/  @!PT LDS RZ, [RZ] ;  /* 0x00000000fffff984 */ /* 0x000fe20000000800 */
[----:B------:R-:W-:Y:S01]  /*65c0*/  @!PT LDS RZ, [RZ] ;  /* 0x00000000fffff984 */ /* 0x000fe20000000800 */
[----:B------:R-:W-:Y:S01]  /*65d0*/  @!PT LDS RZ, [RZ] ;  /* 0x00000000fffff984 */ /* 0x000fe20000000800 */
[----:B------:R2:W-:Y:S07]  /*65e0*/  MEMBAR.ALL.CTA ;  /* 0x0000000000007992 */ /* 0x0005ee0000008000 */
[----:B--2---:R-:W2:Y:S02]  /*65f0*/  FENCE.VIEW.ASYNC.S ;  /* 0x00000000000073c6 */ /* 0x004ea40000000000 */
[----:B--2---:R-:W-:Y:S06]  /*6600*/  BAR.SYNC.DEFER_BLOCKING 0x1, 0x80 ;  /* 0x0042000000007b1d */ /* 0x004fec0000010000 */
[----:B------:R-:W-:Y:S05]  /*6610*/  @P0 BRA `(.L_x_105) ;  /* 0x0000000000280947 */ /* 0x000fea0003800000 */
[----:B------:R-:W-:Y:S02]  /*6620*/  UIADD3 UR4, UPT, UPT, UR48, 0x200, URZ ;  /* 0x0000020030047890 */ /* 0x000fe4000fffe0ff */
[----:B------:R-:W-:Y:S01]  /*6630*/  UIADD3 UR6, UP0, UPT, UR52, 0x680, URZ ;  /* 0x0000068034067890 */ /* 0x000fe2000ff1e0ff */
[----:B------:R-:W-:Y:S03]  /*6640*/  UMOV UR43, UR36 ;  /* 0x00000024002b7c82 */ /* 0x000fe60008000000 */
[----:B------:R-:W-:Y:S01]  /*6650*/  MOV R93, UR4 ;  /* 0x00000004005d7c02 */ /* 0x000fe20008000f00 */
[----:B------:R-:W-:Y:S03]  /*6660*/  UIADD3.X UR7, UPT, UPT, URZ, UR53, URZ, UP0, !UPT ;  /* 0x00000035ff077290 */ /* 0x000fe600087fe4ff */
[----:B------:R-:W-:Y:S11]  /*6670*/  R2UR UR40, R93 ;  /* 0x000000005d2872ca */ /* 0x000ff600000e0000 */
[----:B------:R-:W-:Y:S02]  /*6680*/  @!UPT UIADD3 URZ, UPT, UPT, URZ, URZ, URZ ;  /* 0x000000fffffff290 */ /* 0x000fe4000fffe0ff */
[----:B------:R2:W-:Y:S01]  /*6690*/  UTMASTG.3D [UR40], [UR6] ;  /* 0x00000028060073b5 */ /* 0x0005e20008010000 */
[----:B------:R0:W-:Y:S01]  /*66a0*/  UTMACMDFLUSH ;  /* 0x00000000000079b7 */ /* 0x0001e20000000000 */
[----:B--2---:R-:W-:Y:S04]  /*66b0*/  DEPBAR.LE SB0, 0x1 ;  /* 0x000080400000791a */ /* 0x004fe80000000000 */
.L_x_105:
[----:B------:R-:W-:Y:S05]  /*66c0*/  BSYNC.RECONVERGENT B0 ;  /* 0x0000000000007941 */ /* 0x000fea0003800200 */
.L_x_104:
[----:B------:R-:W-:Y:S01]  /*66d0*/  BAR.SYNC.DEFER_BLOCKING 0x1, 0x80 ;  /* 0x0042000000007b1d */ /* 0x000fe20000010000 */
[----:B------:R-:W-:Y:S01]  /*66e0*/  ISETP.NE.AND P1, PT, R107, RZ, PT ;  /* 0x000000ff6b00720c */ /* 0x000fe20003f25270 */
[----:B------:R-:W-:Y:S01]  /*66f0*/  UISETP.NE.AND UP0, UPT, UR49, URZ, UPT ;  /* 0x000000ff3100728c */ /* 0x000fe2000bf05270 */
[----:B------:R-:W-:Y:S11]  /*6700*/  LEA R2, R65, UR48, 0x3 ;  /* 0x0000003041027c11 */ /* 0x000ff6000f8e18ff */
[----:B------:R-:W-:Y:S01]  /*6710*/  @P1 SHF.L.U32 R3, R97, 0x1f, RZ ;  /* 0x0000001f61031819 */ /* 0x000fe200000006ff */
[----:B------:R-:W-:Y:S06]  /*6720*/  BRA.U !UP0, `(.L_x_106) ;  /* 0x0000000108247547 */ /* 0x000fec000b800000 */
[----:B------:R-:W-:Y:S01]  /*6730*/  IMAD.U32 R4, RZ, RZ, UR51 ;  /* 0x00000033ff047e24 */ /* 0x000fe2000f8e00ff */
[----:B------:R-:W-:Y:S01]  /*6740*/  MOV R0, UR37 ;  /* 0x0000002500007c02 */ /* 0x000fe20008000f00 */
[----:B------:R-:W-:Y:S03]  /*6750*/  UIADD3 UR51, UPT, UPT, UR51, 0x1, URZ ;  /* 0x0000000133337890 */ /* 0x000fe6000fffe0ff */
[----:B------:R-:W-:Y:S01]  /*6760*/  @P1 LEA R4, R4, UR48, 0x3 ;  /* 0x0000003004041c11 */ /* 0x000fe2000f8e18ff */
[----:B------:R-:W-:Y:S04]  /*6770*/  UISETP.NE.AND UP0, UPT, UR51, 0x4, UPT ;  /* 0x000000043300788c */ /* 0x000fe8000bf05270 */
[----:B------:R-:W-:Y:S01]  /*6780*/  @P1 VIADD R4, R4, 0x50 ;  /* 0x0000005004041836 */ /* 0x000fe20000000000 */
[----:B------:R-:W-:Y:S04]  /*6790*/  USEL UR51, UR51, URZ, UP0 ;  /* 0x000000ff33337287 */ /* 0x000fe80008000000 */
[----:B------:R-:W-:Y:S04]  /*67a0*/  @P1 PRMT R0, R0, 0x654, R4 ;  /* 0x0000065400001816 */ /* 0x000fe80000000004 */
[----:B------:R2:W-:Y:S04]  /*67b0*/  @P1 SYNCS.ARRIVE.TRANS64.RED.A1T0 RZ, [R0+URZ], RZ ;  /* 0x000000ff00ff19a7 */ /* 0x0005e800081004ff */
.L_x_106:
[----:B------:R-:W4:Y:S01]  /*67c0*/  @P1 SYNCS.PHASECHK.TRANS64.TRYWAIT P0, [R2+URZ+0x30], R3 ;  /* 0x00003003020015a7 */ /* 0x000f2200080011ff */
[----:B------:R-:W-:Y:S01]  /*67d0*/  BSSY B1, `(.L_x_107) ;  /* 0x0000016000017945 */ /* 0x000fe20003800000 */
[----:B----4-:R-:W-:Y:S03]  /*67e0*/  @P1 SEL R66, RZ, 0x1, !P0 ;  /* 0x00000001ff421807 */ /* 0x010fe60004000000 */
[----:B------:R-:W-:Y:S05]  /*67f0*/  @!P1 BRA `(.L_x_108) ;  /* 0x00000000004c9947 */ /* 0x000fea0003800000 */
[----:B------:R-:W-:Y:S01]  /*6800*/  ISETP.NE.AND P0, PT, R66, RZ, PT ;  /* 0x000000ff4200720c */ /* 0x000fe20003f05270 */
[----:B------:R-:W-:Y:S01]  /*6810*/  BSSY B0, `(.L_x_109) ;  /* 0x000000b000007945 */ /* 0x000fe20003800000 */
[----:B------:R-:W-:Y:S11]  /*6820*/  ISETP.NE.AND P1, PT, R67, RZ, PT ;  /* 0x000000ff4300720c */ /* 0x000ff60003f25270 */
[----:B------:R-:W-:Y:S02]  /*6830*/  @!UPT UIADD3 URZ, UPT, UPT, URZ, URZ, URZ ;  /* 0x000000fffffff290 */ /* 0x000fe4000fffe0ff */
[C---:B------:R-:W-:Y:S01]  /*6840*/  @P1 IMAD R6, R65.reuse, 0x2000, R100 ;  /* 0x0000200041061824 */ /* 0x040fe200078e0264 */
[C---:B------:R-:W-:Y:S01]  /*6850*/  @P1 LEA R4, R65.reuse, R98, 0xd ;  /* 0x0000006241041211 */ /* 0x040fe200078e68ff */
[C---:B------:R-:W-:Y:S02]  /*6860*/  @P1 IMAD R5, R65.reuse, 0x2000, R99 ;  /* 0x0000200041051824 */ /* 0x040fe400078e0263 */
[----:B------:R-:W-:Y:S01]  /*6870*/  @P1 IMAD R3, R65, 0x2000, R106 ;  /* 0x0000200041031824 */ /* 0x000fe200078e026a */
[----:B------:R-:W-:Y:S06]  /*6880*/  @P0 BRA `(.L_x_110) ;  /* 0x00000000000c0947 */ /* 0x000fec0003800000 */
[----:B--2---:R-:W-:Y:S04]  /*6890*/  SHF.L.U32 R0, R97, 0x1f, RZ ;  /* 0x0000001f61007819 */ /* 0x004fe800000006ff */
[----:B------:R-:W2:Y:S02]  /*68a0*/  SYNCS.PHASECHK.TRANS64.TRYWAIT P0, [R2+URZ+0x30], R0 ;  /* 0x00003000020075a7 */ /* 0x000ea400080011ff */
[----:B--2---:R-:W-:Y:S05]  /*68b0*/  @!P0 BRA `(.L_x_111) ;  /* 0x00000030004c8947 */ /* 0x004fea0003800000 */
.L_x_110:
[----:B------:R-:W-:Y:S05]  /*68c0*/  BSYNC B0 ;  /* 0x0000000000007941 */ /* 0x000fea0003800000 */
.L_x_109:
[----:B------:R-:W-:Y:S02]  /*68d0*/  ISETP.NE.AND P0, PT, R67, RZ, PT ;  /* 0x000000ff4300720c */ /* 0x000fe40003f05270 */
[----:B------:R-:W-:Y:S11]  /*68e0*/  IADD3 R65, PT, PT, R65, 0x1, RZ ;  /* 0x0000000141417810 */ /* 0x000ff60007ffe0ff */
[----:B------:R4:W1:Y:S04]  /*68f0*/  @P0 LDS.128 R56, [R6] ;  /* 0x0000000006380984 */ /* 0x0008680000000c00 */
[----:B------:R4:W1:Y:S04]  /*6900*/  @P0 LDS.128 R60, [R5+0x10] ;  /* 0x00001000053c0984 */ /* 0x0008680000000c00 */
[----:B------:R4:W1:Y:S04]  /*6910*/  @P0 LDS.128 R68, [R4+0x20] ;  /* 0x0000200004440984 */ /* 0x0008680000000c00 */
[----:B------:R4:W1:Y:S02]  /*6920*/  @P0 LDS.128 R76, [R3+0x30] ;  /* 0x00003000034c0984 */ /* 0x0008640000000c00 */
.L_x_108:
[----:B------:R-:W-:Y:S05]  /*6930*/  BSYNC B1 ;  /* 0x0000000000017941 */ /* 0x000fea0003800000 */
.L_x_107:
[----:B--2---:R-:W-:Y:S05]  /*6940*/  VIADD R0, R48, 0x20 ;  /* 0x0000002030007836 */ /* 0x004fea0000000000 */
[----:B------:R-:W-:Y:S04]  /*6950*/  SHF.R.U32.HI R0, RZ, 0x15, R0 ;  /* 0x00000015ff007819 */ /* 0x000fe80000011600 */
[----:B------:R-:W-:Y:S11]  /*6960*/  LOP3.LUT P0, RZ, R0, 0x3, R92, 0x48, !PT ;  /* 0x0000000300ff7812 */ /* 0x000ff6000780485c */
[----:B------:R-:W-:Y:S02]  /*6970*/  @!UPT UIADD3 URZ, UPT, UPT, URZ, URZ, URZ ;  /* 0x000000fffffff290 */ /* 0x000fe4000fffe0ff */
[----:B------:R-:W-:Y:S05]  /*6980*/  @!P0 BRA `(.L_x_112) ;  /* 0x0000000000408947 */ /* 0x000fea0003800000 */
[----:B------:R-:W2:Y:S01]  /*6990*/  LDCU.64 UR8, c[0x4][0x70] ;  /* 0x01000e00ff0877ac */ /* 0x000ea20008000a00 */
[----:B----4-:R-:W-:Y:S01]  /*69a0*/  MOV R3, 0x0 ;  /* 0x0000000000037802 */ /* 0x010fe20000000f00 */
[----:B------:R-:W-:Y:S02]  /*69b0*/  HFMA2 R12, -RZ, RZ, 0, 5.9604644775390625e-08 ;  /* 0x00000001ff0c7431 */ /* 0x000fe400000001ff */
[----:B-1----:R-:W-:Y:S02]  /*69c0*/  IMAD.MOV.U32 R8, RZ, RZ, 0x192 ;  /* 0x00000192ff087424 */ /* 0x002fe400078e00ff */
[----:B------:R-:W-:Y:S01]  /*69d0*/  IMAD.MOV.U32 R13, RZ, RZ, RZ ;  /* 0x000000ffff0d7224 */ /* 0x000fe200078e00ff */
[----:B------:R-:W1:Y:S01]  /*69e0*/  LDCU.64 UR6, c[0x4][0x78] ;  /* 0x01000f00ff0677ac */ /* 0x000e620008000a00 */
[----:B------:R-:W4:Y:S01]  /*69f0*/  LDC.64 R2, c[0x4][R3] ;  /* 0x0100000003027b82 */ /* 0x000f220000000a00 */
[----:B------:R-:W5:Y:S01]  /*6a00*/  LDCU.64 UR4, c[0x4][0x10] ;  /* 0x01000200ff0477ac */ /* 0x000f620008000a00 */
[----:B--2---:R-:W-:Y:S01]  /*6a10*/  MOV R5, UR9 ;  /* 0x0000000900057c02 */ /* 0x004fe20008000f00 */
[----:B------:R-:W-:Y:S01]  /*6a20*/  IMAD.U32 R4, RZ, RZ, UR8 ;  /* 0x00000008ff047e24 */ /* 0x000fe2000f8e00ff */
[----:B-1----:R-:W-:Y:S01]  /*6a30*/  MOV R7, UR7 ;  /* 0x0000000700077c02 */ /* 0x002fe20008000f00 */
[----:B------:R-:W-:Y:S01]  /*6a40*/  IMAD.U32 R6, RZ, RZ, UR6 ;  /* 0x00000006ff067e24 */ /* 0x000fe2000f8e00ff */
[----:B-----5:R-:W-:Y:S01]  /*6a50*/  MOV R11, UR5 ;  /* 0x00000005000b7c02 */ /* 0x020fe20008000f00 */
[----:B------:R-:W-:Y:S02]  /*6a60*/  IMAD.U32 R10, RZ, RZ, UR4 ;  /* 0x00000004ff0a7e24 */ /* 0x000fe4000f8e00ff */
[----:B------:R-:W-:Y:S07]  /*6a70*/  LEPC R20, `(.L_x_112) ;  /* 0x000000001014794e */ /* 0x000fee0000000000 */
[----:B---34-:R-:W-:Y:S05]  /*6a80*/  CALL.ABS.NOINC R2 ;  /* 0x0000000002007343 */ /* 0x018fea0003c00000 */
.L_x_112:
[----:B------:R-:W-:Y:S05]  /*6a90*/  WARPSYNC.ALL ;  /* 0x0000000000007948 */ /* 0x000fea0003800000 */
[----:B------:R-:W-:Y:S01]  /*6aa0*/  R2UR UR4, R48 ;  /* 0x00000000300472ca */ /* 0x000fe200000e0000 */
[--C-:B-1--4-:R-:W-:Y:S01]  /*6ab0*/  HADD2.F32 R3, -RZ, R56.reuse.H0_H0 ;  /* 0x20000038ff037230 */ /* 0x112fe20000004100 */
[----:B------:R-:W-:Y:S01]  /*6ac0*/  ISETP.NE.AND P6, PT, R107, RZ, PT ;  /* 0x000000ff6b00720c */ /* 0x000fe20003fc5270 */
[--C-:B------:R-:W-:Y:S01]  /*6ad0*/  HADD2.F32 R51, -RZ, R57.reuse.H1_H1 ;  /* 0x30000039ff337230 */ /* 0x100fe20000004100 */
[----:B------:R-:W-:Y:S01]  /*6ae0*/  MOV R50, UR51 ;  /* 0x0000003300327c02 */ /* 0x000fe20008000f00 */
[----:B------:R-:W-:Y:S01]  /*6af0*/  BSSY.RECONVERGENT B0, `(.L_x_113) ;  /* 0x000008c000007945 */ /* 0x000fe20003800200 */
[----:B------:R-:W-:Y:S02]  /*6b00*/  MOV R72, UR37 ;  /* 0x0000002500487c02 */ /* 0x000fe40008000f00 */
[----:B------:R-:W-:Y:S05]  /*6b10*/  ISETP.NE.AND P0, PT, R102, RZ, PT ;  /* 0x000000ff6600720c */ /* 0x000fea0003f05270 */
[----:B------:R-:W1:Y:S02]  /*6b20*/  LDTM.x32 R4, tmem[UR4+0x20] ;  /* 0x00002004000479ee */ /* 0x000e6400082c0000 */
[----:B------:R-:W-:Y:S04]  /*6b30*/  @P6 LEA R50, R50, UR48, 0x3 ;  /* 0x0000003032326c11 */ /* 0x000fe8000f8e18ff */
[----:B------:R-:W-:Y:S04]  /*6b40*/  @P6 IADD3 R50, PT, PT, R50, 0x50, RZ ;  /* 0x0000005032326810 */ /* 0x000fe80007ffe0ff */
[----:B------:R-:W-:Y:S01]  /*6b50*/  @P6 PRMT R72, R72, 0x654, R50 ;  /* 0x0000065448486816 */ /* 0x000fe20000000032 */
[----:B------:R-:W-:Y:S02]  /*6b60*/  HADD2.F32 R50, -RZ, R57.H0_H0 ;  /* 0x20000039ff327230 */ /* 0x000fe40000004100 */
[C---:B-1----:R-:W-:Y:S01]  /*6b70*/  FMUL R0, R47.reuse, R4 ;  /* 0x000000042f007220 */ /* 0x042fe20000400000 */
[----:B------:R-:W-:Y:S02]  /*6b80*/  HADD2.F32 R4, -RZ, R56.H1_H1 ;  /* 0x30000038ff047230 */ /* 0x000fe40000004100 */
[C---:B------:R-:W-:Y:S01]  /*6b90*/  FMUL R2, R47.reuse, R5 ;  /* 0x000000052f027220 */ /* 0x040fe20000400000 */
[----:B------:R-:W-:Y:S01]  /*6ba0*/  FMUL R7, R47, R7 ;  /* 0x000000072f077220 */ /* 0x000fe20000400000 */
[----:B------:R-:W-:Y:S01]  /*6bb0*/  FFMA R0, R49, R3, R0 ;  /* 0x0000000331007223 */ /* 0x000fe20000000000 */
[----:B------:R-:W-:Y:S01]  /*6bc0*/  FMUL R3, R47, R6 ;  /* 0x000000062f037220 */ /* 0x000fe20000400000 */
[----:B------:R-:W-:Y:S01]  /*6bd0*/  FFMA R2, R49, R4, R2 ;  /* 0x0000000431027223 */ /* 0x000fe20000000002 */
[C---:B------:R-:W-:Y:S01]  /*6be0*/  FMUL R4, R47.reuse, R8 ;  /* 0x000000082f047220 */ /* 0x040fe20000400000 */
[----:B------:R-:W-:Y:S01]  /*6bf0*/  FMUL R8, R47, R12 ;  /* 0x0000000c2f087220 */ /* 0x000fe20000400000 */
[----:B------:R-:W-:Y:S01]  /*6c00*/  FFMA R3, R49, R50, R3 ;  /* 0x0000003231037223 */ /* 0x000fe20000000003 */
[C---:B------:R-:W-:Y:S01]  /*6c10*/  FMUL R12, R47.reuse, R16 ;  /* 0x000000102f0c7220 */ /* 0x040fe20000400000 */
[C---:B------:R-:W-:Y:S01]  /*6c20*/  FMUL R16, R47.reuse, R20 ;  /* 0x000000142f107220 */ /* 0x040fe20000400000 */
[C---:B------:R-:W-:Y:S01]  /*6c30*/  FMUL R20, R47.reuse, R24 ;  /* 0x000000182f147220 */ /* 0x040fe20000400000 */
[C---:B------:R-:W-:Y:S01]  /*6c40*/  FMUL R24, R47.reuse, R28 ;  /* 0x0000001c2f187220 */ /* 0x040fe20000400000 */
[C---:B------:R-:W-:Y:S01]  /*6c50*/  FMUL R28, R47.reuse, R32 ;  /* 0x000000202f1c7220 */ /* 0x040fe20000400000 */
[--C-:B------:R-:W-:Y:S01]  /*6c60*/  HADD2.F32 R32, -RZ, R58.reuse.H0_H0 ;  /* 0x2000003aff207230 */ /* 0x100fe20000004100 */
[----:B------:R-:W-:Y:S01]  /*6c70*/  F2FP.F16.F32.PACK_AB R52, R2, R0 ;  /* 0x000000000234723e */ /* 0x000fe200000000ff */
[----:B------:R-:W-:Y:S02]  /*6c80*/  HADD2.F32 R0, -RZ, R58.H1_H1 ;  /* 0x3000003aff007230 */ /* 0x000fe40000004100 */
[----:B------:R-:W-:Y:S01]  /*6c90*/  FMUL R5, R47, R9 ;  /* 0x000000092f057220 */ /* 0x000fe20000400000 */
[--C-:B------:R-:W-:Y:S02]  /*6ca0*/  HADD2.F32 R2, -RZ, R59.reuse.H0_H0 ;  /* 0x2000003bff027230 */ /* 0x100fe40000004100 */
[C---:B------:R-:W-:Y:S01]  /*6cb0*/  FFMA R7, R49.reuse, R51, R7 ;  /* 0x0000003331077223 */ /* 0x040fe20000000007 */
[C---:B------:R-:W-:Y:S01]  /*6cc0*/  FFMA R4, R49.reuse, R32, R4 ;  /* 0x0000002031047223 */ /* 0x040fe20000000004 */
[----:B------:R-:W-:Y:S02]  /*6cd0*/  HADD2.F32 R32, -RZ, R59.H1_H1 ;  /* 0x3000003bff207230 */ /* 0x000fe40000004100 */
[----:B------:R-:W-:Y:S01]  /*6ce0*/  FFMA R5, R49, R0, R5 ;  /* 0x0000000031057223 */ /* 0x000fe20000000005 */
[--C-:B------:R-:W-:Y:S01]  /*6cf0*/  HADD2.F32 R0, -RZ, R60.reuse.H0_H0 ;  /* 0x2000003cff007230 */ /* 0x100fe20000004100 */
[----:B------:R-:W-:Y:S01]  /*6d00*/  F2FP.F16.F32.PACK_AB R53, R7, R3 ;  /* 0x000000030735723e */ /* 0x000fe200000000ff */
[----:B------:R-:W-:Y:S01]  /*6d10*/  FMUL R6, R47, R10 ;  /* 0x0000000a2f067220 */ /* 0x000fe20000400000 */
[--C-:B------:R-:W-:Y:S01]  /*6d20*/  HADD2.F32 R3, -RZ, R61.reuse.H0_H0 ;  /* 0x2000003dff037230 */ /* 0x100fe20000004100 */
[----:B------:R-:W-:Y:S01]  /*6d30*/  F2FP.F16.F32.PACK_AB R54, R5, R4 ;  /* 0x000000040536723e */ /* 0x000fe200000000ff */
[----:B------:R-:W-:Y:S01]  /*6d40*/  FMUL R11, R47, R11 ;  /* 0x0000000b2f0b7220 */ /* 0x000fe20000400000 */
[----:B------:R-:W-:Y:S01]  /*6d50*/  FFMA R6, R49, R2, R6 ;  /* 0x0000000231067223 */ /* 0x000fe20000000006 */
[----:B------:R-:W-:Y:S02]  /*6d60*/  HADD2.F32 R2, -RZ, R60.H1_H1 ;  /* 0x3000003cff027230 */ /* 0x000fe40000004100 */
[----:B------:R-:W-:Y:S01]  /*6d70*/  FMUL R9, R47, R13 ;  /* 0x0000000d2f097220 */ /* 0x000fe20000400000 */
[C---:B------:R-:W-:Y:S01]  /*6d80*/  FFMA R11, R49.reuse, R32, R11 ;  /* 0x00000020310b7223 */ /* 0x040fe2000000000b */
[----:B------:R-:W-:Y:S01]  /*6d90*/  FFMA R8, R49, R0, R8 ;  /* 0x0000000031087223 */ /* 0x000fe20000000008 */
[C---:B------:R-:W-:Y:S01]  /*6da0*/  FMUL R10, R47.reuse, R14 ;  /* 0x0000000e2f0a7220 */ /* 0x040fe20000400000 */
[----:B------:R-:W-:Y:S02]  /*6db0*/  HADD2.F32 R0, -RZ, R61.H1_H1 ;  /* 0x3000003dff007230 */ /* 0x000fe40000004100 */
[----:B------:R-:W-:Y:S01]  /*6dc0*/  FMUL R15, R47, R15 ;  /* 0x0000000f2f0f7220 */ /* 0x000fe20000400000 */
[C---:B------:R-:W-:Y:S01]  /*6dd0*/  FFMA R9, R49.reuse, R2, R9 ;  /* 0x0000000231097223 */ /* 0x040fe20000000009 */
[C---:B------:R-:W-:Y:S01]  /*6de0*/  FFMA R10, R49.reuse, R3, R10 ;  /* 0x00000003310a7223 */ /* 0x040fe2000000000a */
[--C-:B------:R-:W-:Y:S02]  /*6df0*/  HADD2.F32 R2, -RZ, R62.reuse.H0_H0 ;  /* 0x2000003eff027230 */ /* 0x100fe40000004100 */
[----:B------:R-:W-:Y:S01]  /*6e00*/  FFMA R15, R49, R0, R15 ;  /* 0x00000000310f7223 */ /* 0x000fe2000000000f */
[----:B------:R-:W-:Y:S02]  /*6e10*/  HADD2.F32 R3, -RZ, R62.H1_H1 ;  /* 0x3000003eff037230 */ /* 0x000fe40000004100 */
[C---:B------:R-:W-:Y:S01]  /*6e20*/  FMUL R13, R47.reuse, R17 ;  /* 0x000000112f0d7220 */ /* 0x040fe20000400000 */
[--C-:B------:R-:W-:Y:S02]  /*6e30*/  HADD2.F32 R0, -RZ, R63.reuse.H0_H0 ;  /* 0x2000003fff007230 */ /* 0x100fe40000004100 */
[----:B------:R-:W-:Y:S01]  /*6e40*/  FMUL R14, R47, R18 ;  /* 0x000000122f0e7220 */ /* 0x000fe20000400000 */
[C---:B------:R-:W-:Y:S01]  /*6e50*/  FFMA R12, R49.reuse, R2, R12 ;  /* 0x00000002310c7223 */ /* 0x040fe2000000000c */
[C---:B------:R-:W-:Y:S01]  /*6e60*/  FFMA R13, R49.reuse, R3, R13 ;  /* 0x00000003310d7223 */ /* 0x040fe2000000000d */
[----:B------:R-:W-:Y:S02]  /*6e70*/  HADD2.F32 R2, -RZ, R63.H1_H1 ;  /* 0x3000003fff027230 */ /* 0x000fe40000004100 */
[----:B------:R-:W-:Y:S01]  /*6e80*/  FFMA R14, R49, R0, R14 ;  /* 0x00000000310e7223 */ /* 0x000fe2000000000e */
[C---:B------:R-:W-:Y:S01]  /*6e90*/  FMUL R19, R47.reuse, R19 ;  /* 0x000000132f137220 */ /* 0x040fe20000400000 */
[--C-:B------:R-:W-:Y:S02]  /*6ea0*/  HADD2.F32 R0, -RZ, R68.reuse.H0_H0 ;  /* 0x20000044ff007230 */ /* 0x100fe40000004100 */
[----:B------:R-:W-:Y:S01]  /*6eb0*/  FMUL R17, R47, R21 ;  /* 0x000000152f117220 */ /* 0x000fe20000400000 */
[--C-:B------:R-:W-:Y:S02]  /*6ec0*/  HADD2.F32 R3, -RZ, R69.reuse.H0_H0 ;  /* 0x20000045ff037230 */ /* 0x100fe40000004100 */
[C---:B------:R-:W-:Y:S01]  /*6ed0*/  FFMA R19, R49.reuse, R2, R19 ;  /* 0x0000000231137223 */ /* 0x040fe20000000013 */
[----:B------:R-:W-:Y:S02]  /*6ee0*/  HADD2.F32 R2, -RZ, R68.H1_H1 ;  /* 0x30000044ff027230 */ /* 0x000fe40000004100 */
        /* <DEDUP_REMOVED lines=9> */
[----:B------:R-:W-:Y:S01]  /*6f80*/  FMUL R21, R47, R25 ;  /* 0x000000192f157220 */ /* 0x000fe20000400000 */
[----:B------:R-:W-:Y:S01]  /*6f90*/  F2FP.F16.F32.PACK_AB R55, R11, R6 ;  /* 0x000000060b37723e */ /* 0x000fe200000000ff */
[--C-:B------:R-:W-:Y:S02]  /*6fa0*/  HADD2.F32 R3, -RZ, R71.reuse.H0_H0 ;  /* 0x20000047ff037230 */ /* 0x100fe40000004100 */
[----:B------:R-:W-:Y:S01]  /*6fb0*/  FMUL R22, R47, R26 ;  /* 0x0000001a2f167220 */ /* 0x000fe20000400000 */
[C---:B------:R-:W-:Y:S01]  /*6fc0*/  FFMA R20, R49.reuse, R2, R20 ;  /* 0x0000000231147223 */ /* 0x040fe20000000014 */
[C---:B------:R-:W-:Y:S01]  /*6fd0*/  FFMA R21, R49.reuse, R0, R21 ;  /* 0x0000000031157223 */ /* 0x040fe20000000015 */
[----:B------:R1:W-:Y:S01]  /*6fe0*/  STS.128 [R100+0x2000], R52 ;  /* 0x0020003464007388 */ /* 0x0003e20000000c00 */
[----:B------:R-:W-:Y:S02]  /*6ff0*/  HADD2.F32 R0, -RZ, R71.H1_H1 ;  /* 0x30000047ff007230 */ /* 0x000fe40000004100 */
[----:B------:R-:W-:Y:S01]  /*7000*/  FFMA R22, R49, R3, R22 ;  /* 0x0000000331167223 */ /* 0x000fe20000000016 */
[----:B------:R-:W-:Y:S01]  /*7010*/  FMUL R27, R47, R27 ;  /* 0x0000001b2f1b7220 */ /* 0x000fe20000400000 */
[--C-:B------:R-:W-:Y:S01]  /*7020*/  HADD2.F32 R2, -RZ, R76.reuse.H0_H0 ;  /* 0x2000004cff027230 */ /* 0x100fe20000004100 */
[----:B------:R-:W-:Y:S01]  /*7030*/  F2FP.F16.F32.PACK_AB R8, R9, R8 ;  /* 0x000000080908723e */ /* 0x000fe200000000ff */
[----:B------:R-:W-:Y:S01]  /*7040*/  HADD2.F32 R3, -RZ, R76.H1_H1 ;  /* 0x3000004cff037230 */ /* 0x000fe20000004100 */
[----:B------:R-:W-:Y:S01]  /*7050*/  F2FP.F16.F32.PACK_AB R9, R15, R10 ;  /* 0x0000000a0f09723e */ /* 0x000fe200000000ff */
[----:B------:R-:W-:Y:S01]  /*7060*/  FMUL R25, R47, R29 ;  /* 0x0000001d2f197220 */ /* 0x000fe20000400000 */
[--C-:B------:R-:W-:Y:S01]  /*7070*/  HADD2.F32 R4, -RZ, R77.reuse.H0_H0 ;  /* 0x2000004dff047230 */ /* 0x100fe20000004100 */
[----:B------:R-:W-:Y:S01]  /*7080*/  F2FP.F16.F32.PACK_AB R10, R13, R12 ;  /* 0x0000000c0d0a723e */ /* 0x000fe200000000ff */
[----:B------:R-:W-:Y:S01]  /*7090*/  FMUL R26, R47, R30 ;  /* 0x0000001e2f1a7220 */ /* 0x000fe20000400000 */
[----:B------:R-:W-:Y:S01]  /*70a0*/  F2FP.F16.F32.PACK_AB R11, R19, R14 ;  /* 0x0000000e130b723e */ /* 0x000fe200000000ff */
[C---:B------:R-:W-:Y:S01]  /*70b0*/  FFMA R27, R49.reuse, R0, R27 ;  /* 0x00000000311b7223 */ /* 0x040fe2000000001b */
[C---:B------:R-:W-:Y:S01]  /*70c0*/  FFMA R24, R49.reuse, R2, R24 ;  /* 0x0000000231187223 */ /* 0x040fe20000000018 */
[----:B------:R-:W-:Y:S02]  /*70d0*/  HADD2.F32 R0, -RZ, R77.H1_H1 ;  /* 0x3000004dff007230 */ /* 0x000fe40000004100 */
[----:B------:R-:W-:Y:S01]  /*70e0*/  FFMA R25, R49, R3, R25 ;  /* 0x0000000331197223 */ /* 0x000fe20000000019 */
[----:B------:R1:W-:Y:S01]  /*70f0*/  STS.128 [R99+0x2010], R8 ;  /* 0x0020100863007388 */ /* 0x0003e20000000c00 */
[----:B------:R-:W-:Y:S01]  /*7100*/  FMUL R31, R47, R31 ;  /* 0x0000001f2f1f7220 */ /* 0x000fe20000400000 */
[--C-:B------:R-:W-:Y:S02]  /*7110*/  HADD2.F32 R2, -RZ, R78.reuse.H0_H0 ;  /* 0x2000004eff027230 */ /* 0x100fe40000004100 */
[----:B------:R-:W-:Y:S01]  /*7120*/  FFMA R26, R49, R4, R26 ;  /* 0x00000004311a7223 */ /* 0x000fe2000000001a */
[----:B------:R-:W-:Y:S02]  /*7130*/  HADD2.F32 R3, -RZ, R78.H1_H1 ;  /* 0x3000004eff037230 */ /* 0x000fe40000004100 */
[----:B------:R-:W-:Y:S01]  /*7140*/  FMUL R29, R47, R33 ;  /* 0x000000212f1d7220 */ /* 0x000fe20000400000 */
[--C-:B------:R-:W-:Y:S01]  /*7150*/  HADD2.F32 R4, -RZ, R79.reuse.H0_H0 ;  /* 0x2000004fff047230 */ /* 0x100fe20000004100 */
[----:B------:R-:W-:Y:S01]  /*7160*/  F2FP.F16.F32.PACK_AB R16, R17, R16 ;  /* 0x000000101110723e */ /* 0x000fe200000000ff */
[----:B------:R-:W-:Y:S01]  /*7170*/  FMUL R30, R47, R34 ;  /* 0x000000222f1e7220 */ /* 0x000fe20000400000 */
        /* <DEDUP_REMOVED lines=14> */
[----:B------:R-:W-:Y:S02]  /*7260*/  F2FP.F16.F32.PACK_AB R27, R35, R30 ;  /* 0x0000001e231b723e */ /* 0x000fe400000000ff */
[----:B------:R-:W-:Y:S02]  /*7270*/  LEA R0, R65, UR48, 0x3 ;  /* 0x0000003041007c11 */ /* 0x000fe4000f8e18ff */
[----:B------:R-:W-:Y:S01]  /*7280*/  @P6 SHF.L.U32 R2, R97, 0x1f, RZ ;  /* 0x0000001f61026819 */ /* 0x000fe200000006ff */
        /* <DEDUP_REMOVED lines=9> */
[----:B------:R-:W-:Y:S02]  /*7320*/  UIADD3 UR8, UP0, UPT, UR52, 0x680, URZ ;  /* 0x0000068034087890 */ /* 0x000fe4000ff1e0ff */
[----:B------:R-:W-:Y:S02]  /*7330*/  UIADD3 UR5, UPT, UPT, UR41, 0x20, URZ ;  /* 0x0000002029057890 */ /* 0x000fe4000fffe0ff */
[----:B------:R-:W-:Y:S02]  /*7340*/  UIADD3 UR4, UPT, UPT, UR48, 0x2200, URZ ;  /* 0x0000220030047890 */ /* 0x000fe4000fffe0ff */
[----:B------:R-:W-:Y:S01]  /*7350*/  UIADD3.X UR9, UPT, UPT, URZ, UR53, URZ, UP0, !UPT ;  /* 0x00000035ff097290 */ /* 0x000fe200087fe4ff */
[----:B------:R-:W-:Y:S01]  /*7360*/  UMOV UR6, UR42 ;  /* 0x0000002a00067c82 */ /* 0x000fe20008000000 */
[----:B------:R-:W-:Y:S07]  /*7370*/  UMOV UR7, UR36 ;  /* 0x0000002400077c82 */ /* 0x000fee0008000000 */
[----:B------:R2:W-:Y:S01]  /*7380*/  UTMASTG.3D [UR4], [UR8] ;  /* 0x00000004080073b5 */ /* 0x0005e20008010000 */
[----:B------:R0:W-:Y:S01]  /*7390*/  UTMACMDFLUSH ;  /* 0x00000000000079b7 */ /* 0x0001e20000000000 */
[----:B--2---:R-:W-:Y:S04]  /*73a0*/  DEPBAR.LE SB0, 0x1 ;  /* 0x000080400000791a */ /* 0x004fe80000000000 */
.L_x_114:
[----:B------:R-:W-:Y:S05]  /*73b0*/  BSYNC.RECONVERGENT B0 ;  /* 0x0000000000007941 */ /* 0x000fea0003800200 */
.L_x_113:
[----:B------:R-:W-:Y:S01]  /*73c0*/  BAR.SYNC.DEFER_BLOCKING 0x1, 0x80 ;  /* 0x0042000000007b1d */ /* 0x000fe20000010000 */
[----:B------:R-:W-:Y:S04]  /*73d0*/  UIADD3 UR40, UPT, UPT, UR51, 0x1, URZ ;  /* 0x0000000133287890 */ /* 0x000fe8000fffe0ff */
[----:B------:R-:W-:Y:S04]  /*73e0*/  UISETP.NE.AND UP0, UPT, UR40, 0x4, UPT ;  /* 0x000000042800788c */ /* 0x000fe8000bf05270 */
[----:B------:R-:W-:Y:S01]  /*73f0*/  USEL UR40, UR40, URZ, UP0 ;  /* 0x000000ff28287287 */ /* 0x000fe20008000000 */
[----:B------:R2:W-:Y:S01]  /*7400*/  @P6 SYNCS.ARRIVE.TRANS64.RED.A1T0 RZ, [R72+URZ], RZ ;  /* 0x000000ff48ff69a7 */ /* 0x0005e200081004ff */
[----:B------:R-:W-:Y:S01]  /*7410*/  BSSY B1, `(.L_x_115) ;  /* 0x0000017000017945 */ /* 0x000fe20003800000 */
[----:B------:R-:W4:Y:S02]  /*7420*/  @P6 SYNCS.PHASECHK.TRANS64.TRYWAIT P0, [R0+URZ+0x30], R2 ;  /* 0x00003002000065a7 */ /* 0x000f2400080011ff */
[----:B----4-:R-:W-:Y:S01]  /*7430*/  @P6 SEL R66, RZ, 0x1, !P0 ;  /* 0x00000001ff426807 */ /* 0x010fe20004000000 */
[----:B--2---:R-:W-:Y:S06]  /*7440*/  @!P6 BRA `(.L_x_116) ;  /* 0x00000000004ce947 */ /* 0x004fec0003800000 */
        /* <DEDUP_REMOVED lines=9> */
[----:B------:R-:W-:Y:S04]  /*74e0*/  SHF.L.U32 R6, R97, 0x1f, RZ ;  /* 0x0000001f61067819 */ /* 0x000fe800000006ff */
[----:B------:R-:W2:Y:S02]  /*74f0*/  SYNCS.PHASECHK.TRANS64.TRYWAIT P0, [R0+URZ+0x30], R6 ;  /* 0x00003006000075a7 */ /* 0x000ea400080011ff */
[----:B--2---:R-:W-:Y:S05]  /*7500*/  @!P0 BRA `(.L_x_119) ;  /* 0x00000024004c8947 */ /* 0x004fea0003800000 */
.L_x_118:
[----:B------:R-:W-:Y:S05]  /*7510*/  BSYNC B0 ;  /* 0x0000000000007941 */ /* 0x000fea0003800000 */
.L_x_117:
[----:B------:R-:W-:Y:S02]  /*7520*/  ISETP.NE.AND P0, PT, R67, RZ, PT ;  /* 0x000000ff4300720c */ /* 0x000fe40003f05270 */
[----:B------:R-:W-:Y:S11]  /*7530*/  IADD3 R65, PT, PT, R65, 0x1, RZ ;  /* 0x0000000141417810 */ /* 0x000ff60007ffe0ff */
[----:B------:R4:W1:Y:S04]  /*7540*/  @P0 LDS.128 R56, [R5] ;  /* 0x0000000005380984 */ /* 0x0008680000000c00 */
[----:B------:R4:W1:Y:S04]  /*7550*/  @P0 LDS.128 R60, [R4+0x10] ;  /* 0x00001000043c0984 */ /* 0x0008680000000c00 */
[----:B------:R4:W1:Y:S04]  /*7560*/  @P0 LDS.128 R68, [R3+0x20] ;  /* 0x0000200003440984 */ /* 0x0008680000000c00 */
[----:B------:R4:W1:Y:S02]  /*7570*/  @P0 LDS.128 R76, [R2+0x30] ;  /* 0x00003000024c0984 */ /* 0x0008640000000c00 */
.L_x_116:
[----:B------:R-:W-:Y:S05]  /*7580*/  BSYNC B1 ;  /* 0x0000000000017941 */ /* 0x000fea0003800000 */
.L_x_115:
        /* <DEDUP_REMOVED lines=21> */
.L_x_120:
        /* <DEDUP_REMOVED lines=146> */
.L_x_122:
[----:B------:R-:W-:Y:S05]  /*8000*/  BSYNC.RECONVERGENT B0 ;  /* 0x0000000000007941 */ /* 0x000fea0003800200 */
.L_x_121:
        /* <DEDUP_REMOVED lines=21> */
.L_x_126:
[----:B------:R-:W-:Y:S05]  /*8160*/  BSYNC B0 ;  /* 0x0000000000007941 */ /* 0x000fea0003800000 */
.L_x_125:
[----:B------:R-:W-:Y:S11]  /*8170*/  ISETP.NE.AND P0, PT, R67, RZ, PT ;  /* 0x000000ff4300720c */ /* 0x000ff60003f05270 */
[----:B------:R-:W-:Y:S02]  /*8180*/  @!UPT UIADD3 URZ, UPT, UPT, URZ, URZ, URZ ;  /* 0x000000fffffff290 */ /* 0x000fe4000fffe0ff */
[----:B------:R4:W1:Y:S04]  /*8190*/  @P0 LDS.128 R56, [R4] ;  /* 0x0000000004380984 */ /* 0x0008680000000c00 */
[----:B------:R4:W1:Y:S04]  /*81a0*/  @P0 LDS.128 R60, [R3+0x10] ;  /* 0x00001000033c0984 */ /* 0x0008680000000c00 */
[----:B------:R4:W1:Y:S04]  /*81b0*/  @P0 LDS.128 R68, [R2+0x20] ;  /* 0x0000200002440984 */ /* 0x0008680000000c00 */
[----:B------:R4:W1:Y:S02]  /*81c0*/  @P0 LDS.128 R76, [R65+0x30] ;  /* 0x00003000414c0984 */ /* 0x0008640000000c00 */
.L_x_124:
[----:B------:R-:W-:Y:S05]  /*81d0*/  BSYNC B1 ;  /* 0x0000000000017941 */ /* 0x000fea0003800000 */
.L_x_123:
        /* <DEDUP_REMOVED lines=21> */
.L_x_128:
[----:B------:R-:W-:Y:S01]  /*8330*/  ISETP.NE.AND P0, PT, R102, RZ, PT ;  /* 0x000000ff6600720c */ /* 0x000fe20003f05270 */
[----:B------:R-:W-:Y:S05]  /*8340*/  WARPSYNC.ALL ;  /* 0x0000000000007948 */ /* 0x000fea0003800000 */
[----:B------:R-:W-:Y:S01]  /*8350*/  R2UR UR4, R48 ;  /* 0x00000000300472ca */ /* 0x000fe200000e0000 */
[--C-:B-1----:R-:W-:Y:S01]  /*8360*/  HADD2.F32 R0, -RZ, R56.reuse.H0_H0 ;  /* 0x20000038ff007230 */ /* 0x102fe20000004100 */
[----:B------:R-:W-:Y:S01]  /*8370*/  R2UR UR5, R64 ;  /* 0x00000000400572ca */ /* 0x000fe200000e0000 */
[----:B----4-:R-:W-:Y:S01]  /*8380*/  HADD2.F32 R2, -RZ, R56.H1_H1 ;  /* 0x30000038ff027230 */ /* 0x010fe20000004100 */
[----:B------:R-:W-:Y:S01]  /*8390*/  BSSY.RECONVERGENT B0, `(.L_x_129) ;  /* 0x0000089000007945 */ /* 0x000fe20003800200 */
[--C-:B------:R-:W-:Y:S02]  /*83a0*/  HADD2.F32 R3, -RZ, R57.reuse.H0_H0 ;  /* 0x20000039ff037230 */ /* 0x100fe40000004100 */
[----:B------:R-:W-:Y:S02]  /*83b0*/  HADD2.F32 R48, -RZ, R57.H1_H1 ;  /* 0x30000039ff307230 */ /* 0x000fe40000004100 */
[--C-:B------:R-:W-:Y:S02]  /*83c0*/  HADD2.F32 R50, -RZ, R58.reuse.H0_H0 ;  /* 0x2000003aff327230 */ /* 0x100fe40000004100 */
[----:B------:R-:W-:Y:S02]  /*83d0*/  HADD2.F32 R51, -RZ, R58.H1_H1 ;  /* 0x3000003aff337230 */ /* 0x000fe40000004100 */
[----:B------:R-:W1:Y:S01]  /*83e0*/  LDTM.x32 R4, tmem[UR4+0x60] ;  /* 0x00006004000479ee */ /* 0x000e6200082c0000 */
[----:B------:R-:W-:Y:S01]  /*83f0*/  NOP ;  /* 0x0000000000007918 */ /* 0x000fe20000000000 */
[----:B------:R-:W-:Y:S01]  /*8400*/  UIADD3 UR5, UPT, UPT, UR5, 0xc0, URZ ;  /* 0x000000c005057890 */ /* 0x000fe2000fffe0ff */
[--C-:B------:R-:W-:Y:S02]  /*8410*/  HADD2.F32 R52, -RZ, R59.reuse.H0_H0 ;  /* 0x2000003bff347230 */ /* 0x100fe40000004100 */
[----:B------:R-:W-:Y:S01]  /*8420*/  HADD2.F32 R53, -RZ, R59.H1_H1 ;  /* 0x3000003bff357230 */ /* 0x000fe20000004100 */
[----:B------:R-:W-:Y:S01]  /*8430*/  UPRMT UR5, UR37, 0x654, UR5 ;  /* 0x0000065425057896 */ /* 0x000fe20008000005 */
[--C-:B------:R-:W-:Y:S02]  /*8440*/  HADD2.F32 R54, -RZ, R60.reuse.H0_H0 ;  /* 0x2000003cff367230 */ /* 0x100fe40000004100 */
[----:B------:R-:W-:Y:S02]  /*8450*/  HADD2.F32 R55, -RZ, R60.H1_H1 ;  /* 0x3000003cff377230 */ /* 0x000fe40000004100 */
[--C-:B------:R-:W-:Y:S02]  /*8460*/  HADD2.F32 R56, -RZ, R61.reuse.H0_H0 ;  /* 0x2000003dff387230 */ /* 0x100fe40000004100 */
[----:B------:R-:W-:Y:S02]  /*8470*/  HADD2.F32 R57, -RZ, R61.H1_H1 ;  /* 0x3000003dff397230 */ /* 0x000fe40000004100 */
[----:B-1----:R-:W-:Y:S01]  /*8480*/  SYNCS.ARRIVE.TRANS64.RED.A1T0 RZ, [UR5], RZ ;  /* 0x000000ffffff79a7 */ /* 0x002fe20008100405 */
[--C-:B------:R-:W-:Y:S02]  /*8490*/  HADD2.F32 R58, -RZ, R62.reuse.H0_H0 ;  /* 0x2000003eff3a7230 */ /* 0x100fe40000004100 */
[----:B------:R-:W-:Y:S02]  /*84a0*/  HADD2.F32 R59, -RZ, R62.H1_H1 ;  /* 0x3000003eff3b7230 */ /* 0x000fe40000004100 */
[--C-:B------:R-:W-:Y:S02]  /*84b0*/  HADD2.F32 R60, -RZ, R63.reuse.H0_H0 ;  /* 0x2000003fff3c7230 */ /* 0x100fe40000004100 */
[----:B------:R-:W-:Y:S02]  /*84c0*/  HADD2.F32 R61, -RZ, R63.H1_H1 ;  /* 0x3000003fff3d7230 */ /* 0x000fe40000004100 */
[C---:B------:R-:W-:Y:S01]  /*84d0*/  FMUL R4, R47.reuse, R4 ;  /* 0x000000042f047220 */ /* 0x040fe20000400000 */
[C---:B------:R-:W-:Y:S01]  /*84e0*/  FMUL R5, R47.reuse, R5 ;  /* 0x000000052f057220 */ /* 0x040fe20000400000 */
[C---:B------:R-:W-:Y:S01]  /*84f0*/  FMUL R6, R47.reuse, R6 ;  /* 0x000000062f067220 */ /* 0x040fe20000400000 */
[----:B------:R-:W-:Y:S01]  /*8500*/  FMUL R7, R47, R7 ;  /* 0x000000072f077220 */ /* 0x000fe20000400000 */
[C---:B------:R-:W-:Y:S01]  /*8510*/  FFMA R4, R49.reuse, R0, R4 ;  /* 0x0000000031047223 */ /* 0x040fe20000000004 */
[C---:B------:R-:W-:Y:S01]  /*8520*/  FFMA R5, R49.reuse, R2, R5 ;  /* 0x0000000231057223 */ /* 0x040fe20000000005 */
[C---:B------:R-:W-:Y:S01]  /*8530*/  FFMA R6, R49.reuse, R3, R6 ;  /* 0x0000000331067223 */ /* 0x040fe20000000006 */
[----:B------:R-:W-:Y:S01]  /*8540*/  FFMA R7, R49, R48, R7 ;  /* 0x0000003031077223 */ /* 0x000fe20000000007 */
[C---:B------:R-:W-:Y:S01]  /*8550*/  FMUL R8, R47.reuse, R8 ;  /* 0x000000082f087220 */ /* 0x040fe20000400000 */
[----:B------:R-:W-:Y:S01]  /*8560*/  FMUL R9, R47, R9 ;  /* 0x000000092f097220 */ /* 0x000fe20000400000 */
[----:B------:R-:W-:Y:S01]  /*8570*/  F2FP.F16.F32.PACK_AB R4, R5, R4 ;  /* 0x000000040504723e */ /* 0x000fe200000000ff */
[----:B------:R-:W-:Y:S01]  /*8580*/  FMUL R0, R47, R10 ;  /* 0x0000000a2f007220 */ /* 0x000fe20000400000 */
[----:B------:R-:W-:Y:S01]  /*8590*/  F2FP.F16.F32.PACK_AB R5, R7, R6 ;  /* 0x000000060705723e */ /* 0x000fe200000000ff */
[C---:B------:R-:W-:Y:S01]  /*85a0*/  FFMA R8, R49.reuse, R50, R8 ;  /* 0x0000003231087223 */ /* 0x040fe20000000008 */
[C---:B------:R-:W-:Y:S01]  /*85b0*/  FFMA R9, R49.reuse, R51, R9 ;  /* 0x0000003331097223 */ /* 0x040fe20000000009 */
[----:B------:R-:W-:Y:S01]  /*85c0*/  FFMA R0, R49, R52, R0 ;  /* 0x0000003431007223 */ /* 0x000fe20000000000 */
[C---:B------:R-:W-:Y:S01]  /*85d0*/  FMUL R2, R47.reuse, R11 ;  /* 0x0000000b2f027220 */ /* 0x040fe20000400000 */
[C---:B------:R-:W-:Y:S01]  /*85e0*/  FMUL R3, R47.reuse, R12 ;  /* 0x0000000c2f037220 */ /* 0x040fe20000400000 */
[----:B------:R-:W-:Y:S01]  /*85f0*/  FMUL R10, R47, R13 ;  /* 0x0000000d2f0a7220 */ /* 0x000fe20000400000 */
[----:B------:R-:W-:Y:S01]  /*8600*/  F2FP.F16.F32.PACK_AB R6, R9, R8 ;  /* 0x000000080906723e */ /* 0x000fe200000000ff */
[C---:B------:R-:W-:Y:S01]  /*8610*/  FFMA R2, R49.reuse, R53, R2 ;  /* 0x0000003531027223 */ /* 0x040fe20000000002 */
[C---:B------:R-:W-:Y:S01]  /*8620*/  FFMA R3, R49.reuse, R54, R3 ;  /* 0x0000003631037223 */ /* 0x040fe20000000003 */
[----:B------:R-:W-:Y:S01]  /*8630*/  FFMA R10, R49, R55, R10 ;  /* 0x00000037310a7223 */ /* 0x000fe2000000000a */
[C---:B------:R-:W-:Y:S01]  /*8640*/  FMUL R11, R47.reuse, R14 ;  /* 0x0000000e2f0b7220 */ /* 0x040fe20000400000 */
[C---:B------:R-:W-:Y:S01]  /*8650*/  FMUL R15, R47.reuse, R15 ;  /* 0x0000000f2f0f7220 */ /* 0x040fe20000400000 */
[C---:B------:R-:W-:Y:S01]  /*8660*/  FMUL R12, R47.reuse, R16 ;  /* 0x000000102f0c7220 */ /* 0x040fe20000400000 */
[----:B------:R-:W-:Y:S01]  /*8670*/  FMUL R13, R47, R17 ;  /* 0x000000112f0d7220 */ /* 0x000fe20000400000 */
[----:B------:R-:W-:Y:S01]  /*8680*/  FFMA R11, R49, R56, R11 ;  /* 0x00000038310b7223 */ /* 0x000fe2000000000b */
[----:B------:R-:W-:Y:S01]  /*8690*/  FMUL R14, R47, R18 ;  /* 0x000000122f0e7220 */ /* 0x000fe20000400000 */
[----:B------:R-:W-:Y:S01]  /*86a0*/  FFMA R15, R49, R57, R15 ;  /* 0x00000039310f7223 */ /* 0x000fe2000000000f */
[--C-:B------:R-:W-:Y:S02]  /*86b0*/  HADD2.F32 R62, -RZ, R68.reuse.H0_H0 ;  /* 0x20000044ff3e7230 */ /* 0x100fe40000004100 */
[----:B------:R-:W-:Y:S01]  /*86c0*/  FMUL R19, R47, R19 ;  /* 0x000000132f137220 */ /* 0x000fe20000400000 */
[----:B------:R-:W-:Y:S01]  /*86d0*/  F2FP.F16.F32.PACK_AB R7, R2, R0 ;  /* 0x000000000207723e */ /* 0x000fe200000000ff */
[----:B------:R-:W-:Y:S01]  /*86e0*/  FFMA R12, R49, R58, R12 ;  /* 0x0000003a310c7223 */ /* 0x000fe2000000000c */
[----:B------:R-:W-:Y:S02]  /*86f0*/  HADD2.F32 R63, -RZ, R68.H1_H1 ;  /* 0x30000044ff3f7230 */ /* 0x000fe40000004100 */
[----:B------:R-:W-:Y:S01]  /*8700*/  FMUL R16, R47, R20 ;  /* 0x000000142f107220 */ /* 0x000fe20000400000 */
[----:B------:R-:W-:Y:S01]  /*8710*/  FFMA R13, R49, R59, R13 ;  /* 0x0000003b310d7223 */ /* 0x000fe2000000000d */
[----:B------:R1:W-:Y:S01]  /*8720*/  STS.128 [R100+0x6000], R4 ;  /* 0x0060000464007388 */ /* 0x0003e20000000c00 */
[--C-:B------:R-:W-:Y:S02]  /*8730*/  HADD2.F32 R64, -RZ, R69.reuse.H0_H0 ;  /* 0x20000045ff407230 */ /* 0x100fe40000004100 */
[----:B------:R-:W-:Y:S01]  /*8740*/  FMUL R17, R47, R21 ;  /* 0x000000152f117220 */ /* 0x000fe20000400000 */
[----:B------:R-:W-:Y:S01]  /*8750*/  FFMA R14, R49, R60, R14 ;  /* 0x0000003c310e7223 */ /* 0x000fe2000000000e */
[----:B------:R-:W-:Y:S02]  /*8760*/  HADD2.F32 R65, -RZ, R69.H1_H1 ;  /* 0x30000045ff417230 */ /* 0x000fe40000004100 */
[----:B------:R-:W-:Y:S01]  /*8770*/  FMUL R18, R47, R22 ;  /* 0x000000162f127220 */ /* 0x000fe20000400000 */
[----:B------:R-:W-:Y:S01]  /*8780*/  FFMA R19, R49, R61, R19 ;  /* 0x0000003d31137223 */ /* 0x000fe20000000013 */
        /* <DEDUP_REMOVED lines=11> */
[----:B------:R-:W-:Y:S01]  /*8840*/  F2FP.F16.F32.PACK_AB R8, R10, R3 ;  /* 0x000000030a08723e */ /* 0x000fe200000000ff */
[----:B------:R-:W-:Y:S01]  /*8850*/  FFMA R23, R49, R65, R23 ;  /* 0x0000004131177223 */ /* 0x000fe20000000017 */
[----:B------:R-:W-:Y:S01]  /*8860*/  F2FP.F16.F32.PACK_AB R9, R15, R11 ;  /* 0x0000000b0f09723e */ /* 0x000fe200000000ff */
[--C-:B------:R-:W-:Y:S02]  /*8870*/  HADD2.F32 R70, -RZ, R76.reuse.H0_H0 ;  /* 0x2000004cff467230 */ /* 0x100fe40000004100 */
[----:B------:R-:W-:Y:S01]  /*8880*/  FMUL R27, R47, R27 ;  /* 0x0000001b2f1b7220 */ /* 0x000fe20000400000 */
[----:B------:R-:W-:Y:S01]  /*8890*/  F2FP.F16.F32.PACK_AB R10, R13, R12 ;  /* 0x0000000c0d0a723e */ /* 0x000fe200000000ff */
[----:B------:R-:W-:Y:S01]  /*88a0*/  FFMA R20, R49, R66, R20 ;  /* 0x0000004231147223 */ /* 0x000fe20000000014 */
[----:B------:R-:W-:Y:S01]  /*88b0*/  F2FP.F16.F32.PACK_AB R11, R19, R14 ;  /* 0x0000000e130b723e */ /* 0x000fe200000000ff */
[----:B------:R-:W-:Y:S02]  /*88c0*/  HADD2.F32 R71, -RZ, R76.H1_H1 ;  /* 0x3000004cff477230 */ /* 0x000fe40000004100 */
[----:B------:R-:W-:Y:S01]  /*88d0*/  FMUL R24, R47, R28 ;  /* 0x0000001c2f187220 */ /* 0x000fe20000400000 */
[----:B------:R-:W-:Y:S01]  /*88e0*/  FFMA R21, R49, R67, R21 ;  /* 0x0000004331157223 */ /* 0x000fe20000000015 */
[--C-:B------:R-:W-:Y:S01]  /*88f0*/  HADD2.F32 R72, -RZ, R77.reuse.H0_H0 ;  /* 0x2000004dff487230 */ /* 0x100fe20000004100 */
[----:B------:R1:W-:Y:S01]  /*8900*/  STS.128 [R99+0x6010], R8 ;  /* 0x0060100863007388 */ /* 0x0003e20000000c00 */
        /* <DEDUP_REMOVED lines=49> */
.L_x_130:
[----:B------:R-:W-:Y:S05]  /*8c20*/  BSYNC.RECONVERGENT B0 ;  /* 0x0000000000007941 */ /* 0x000fea0003800200 */
.L_x_129:
[----:B------:R-:W-:Y:S01]  /*8c30*/  BAR.SYNC.DEFER_BLOCKING 0x1, 0x80 ;  /* 0x0042000000007b1d */ /* 0x000fe20000010000 */
[----:B------:R-:W-:Y:S01]  /*8c40*/  UISETP.NE.AND UP0, UPT, UR49, -0x4, UPT ;  /* 0xfffffffc3100788c */ /* 0x000fe2000bf05270 */
[----:B------:R-:W-:Y:S08]  /*8c50*/  IADD3 R45, PT, PT, R45, 0x1, RZ ;  /* 0x000000012d2d7810 */ /* 0x000ff00007ffe0ff */
[----:B------:R-:W-:Y:S05]  /*8c60*/  BRA.U !UP0, `(.L_x_131) ;  /* 0x0000000108287547 */ /* 0x000fea000b800000 */
[----:B------:R-:W-:Y:S01]  /*8c70*/  ISETP.NE.AND P0, PT, R107, RZ, PT ;  /* 0x000000ff6b00720c */ /* 0x000fe20003f05270 */
[----:B------:R-:W-:Y:S01]  /*8c80*/  IMAD.U32 R2, RZ, RZ, UR51 ;  /* 0x00000033ff027e24 */ /* 0x000fe2000f8e00ff */
[----:B------:R-:W-:Y:S01]  /*8c90*/  UIADD3 UR51, UPT, UPT, UR51, 0x1, URZ ;  /* 0x0000000133337890 */ /* 0x000fe2000fffe0ff */
[----:B------:R-:W-:Y:S03]  /*8ca0*/  IMAD.U32 R0, RZ, RZ, UR37 ;  /* 0x00000025ff007e24 */ /* 0x000fe6000f8e00ff */
[----:B------:R-:W-:Y:S04]  /*8cb0*/  UISETP.NE.AND UP0, UPT, UR51, 0x4, UPT ;  /* 0x000000043300788c */ /* 0x000fe8000bf05270 */
[----:B------:R-:W-:Y:S03]  /*8cc0*/  USEL UR51, UR51, URZ, UP0 ;  /* 0x000000ff33337287 */ /* 0x000fe60008000000 */
[----:B------:R-:W-:Y:S05]  /*8cd0*/  @P0 LEA R2, R2, UR48, 0x3 ;  /* 0x0000003002020c11 */ /* 0x000fea000f8e18ff */
[----:B------:R-:W-:Y:S05]  /*8ce0*/  @P0 VIADD R2, R2, 0x50 ;  /* 0x0000005002020836 */ /* 0x000fea0000000000 */
[----:B------:R-:W-:Y:S04]  /*8cf0*/  @P0 PRMT R0, R0, 0x654, R2 ;  /* 0x0000065400000816 */ /* 0x000fe80000000002 */
[----:B------:R2:W-:Y:S03]  /*8d00*/  @P0 SYNCS.ARRIVE.TRANS64.RED.A1T0 RZ, [R0+URZ], RZ ;  /* 0x000000ff00ff09a7 */ /* 0x0005e600081004ff */
.L_x_131:
[----:B------:R-:W-:Y:S01]  /*8d10*/  ISETP.NE.AND P2, PT, R103, RZ, PT ;  /* 0x000000ff6700720c */ /* 0x000fe20003f45270 */
[----:B------:R-:W-:Y:S01]  /*8d20*/  UIADD3 UR49, UPT, UPT, UR49, 0x4, URZ ;  /* 0x0000000431317890 */ /* 0x000fe2000fffe0ff */
[----:B------:R-:W-:Y:S01]  /*8d30*/  ISETP.NE.AND P0, PT, R105, 0x2, PT ;  /* 0x000000026900780c */ /* 0x000fe20003f05270 */
[----:B------:R-:W-:Y:S01]  /*8d40*/  IMAD.IADD R20, R43, 0x1, R86 ;  /* 0x000000012b147824 */ /* 0x000fe200078e0256 */
[----:B------:R-:W-:Y:S01]  /*8d50*/  ISETP.NE.AND P1, PT, R45, 0x4, PT ;  /* 0x000000042d00780c */ /* 0x000fe20003f25270 */
[----:B------:R-:W-:Y:S01]  /*8d60*/  IMAD.IADD R21, R44, 0x1, R87 ;  /* 0x000000012c157824 */ /* 0x000fe200078e0257 */
[----:B------:R-:W-:Y:S02]  /*8d70*/  SEL R2, RZ, 0x1, P0 ;  /* 0x00000001ff027807 */ /* 0x000fe40000000000 */
[----:B--2---:R-:W-:Y:S02]  /*8d80*/  SEL R0, RZ, 0x1, P1 ;  /* 0x00000001ff007807 */ /* 0x004fe40000800000 */
[----:B------:R-:W-:Y:S02]  /*8d90*/  LOP3.LUT R95, R95, R2, RZ, 0x3c, !PT ;  /* 0x000000025f5f7212 */ /* 0x000fe400078e3cff */
[----:B------:R-:W-:Y:S02]  /*8da0*/  LOP3.LUT R96, R96, R0, RZ, 0x3c, !PT ;  /* 0x0000000060607212 */ /* 0x000fe400078e3cff */
[----:B------:R-:W-:Y:S02]  /*8db0*/  @P2 R2UR UR36, R94 ;  /* 0x000000005e2422ca */ /* 0x000fe400000e0000 */
[----:B------:R-:W-:Y:S02]  /*8dc0*/  SEL R105, R105, RZ, P0 ;  /* 0x000000ff69697207 */ /* 0x000fe40000000000 */
[----:B------:R-:W-:Y:S01]  /*8dd0*/  SEL R45, R45, RZ, P1 ;  /* 0x000000ff2d2d7207 */ /* 0x000fe20000800000 */
[----:B------:R-:W-:Y:S10]  /*8de0*/  @P2 BRA `(.L_x_132) ;  /* 0xffffffc000502947 */ /* 0x000ff4000383ffff */
[----:B------:R-:W-:-:S09]  /*8df0*/  UISETP.NE.AND UP0, UPT, UR50, URZ, UPT ;  /* 0x000000ff3200728c */ /* 0x000fd2000bf05270 */
[----:B------:R-:W-:Y:S05]  /*8e00*/  BRA.U !UP0, `(.L_x_133) ;  /* 0x0000000108487547 */ /* 0x000fea000b800000 */
[----:B------:R-:W2:Y:S02]  /*8e10*/  LDCU.64 UR4, c[0x0][0x890] ;  /* 0x00011200ff0477ac */ /* 0x000ea40008000a00 */
[----:B--2---:R-:W-:-:S04]  /*8e20*/  UISETP.NE.U32.AND UP0, UPT, UR4, URZ, UPT ;  /* 0x000000ff0400728c */ /* 0x004fc8000bf05070 */
[----:B------:R-:W-:-:S09]  /*8e30*/  UISETP.NE.AND.EX UP0, UPT, UR5, URZ, UPT, UP0 ;  /* 0x000000ff0500728c */ /* 0x000fd2000bf05300 */
[----:B------:R-:W-:Y:S05]  /*8e40*/  BRA.U UP0, `(.L_x_134) ;  /* 0x00000001000c7547 */ /* 0x000fea000b800000 */
[----:B------:R-:W-:-:S13]  /*8e50*/  FSETP.NEU.AND P0, PT, R49, RZ, PT ;  /* 0x000000ff3100720b */ /* 0x000fda0003f0d000 */
[----:B------:R-:W-:Y:S05]  /*8e60*/  @!P0 EXIT ;  /* 0x000000000000894d */ /* 0x000fea0003800000 */
[----:B------:R-:W-:Y:S05]  /*8e70*/  BRA `(.L_x_133) ;  /* 0x00000000002c7947 */ /* 0x000fea0003800000 */
.L_x_134:
[----:B------:R-:W-:Y:S01]  /*8e80*/  ISETP.NE.AND P0, PT, R104, RZ, PT ;  /* 0x000000ff6800720c */ /* 0x000fe20003f05270 */
[----:B------:R-:W-:-:S12]  /*8e90*/  BSSY.RECONVERGENT B0, `(.L_x_133) ;  /* 0x0000009000007945 */ /* 0x000fd80003800200 */
[----:B------:R-:W-:Y:S05]  /*8ea0*/  @P0 BRA `(.L_x_135) ;  /* 0x0000000000140947 */ /* 0x000fea0003800000 */
[----:B------:R-:W2:Y:S02]  /*8eb0*/  LDCU.64 UR4, c[0x0][0x888] ;  /* 0x00011100ff0477ac */ /* 0x000ea40008000a00 */
[----:B--2---:R-:W-:-:S04]  /*8ec0*/  ISETP.NE.U32.AND P0, PT, RZ, UR4, PT ;  /* 0x00000004ff007c0c */ /* 0x004fc8000bf05070 */
[----:B------:R-:W-:-:S13]  /*8ed0*/  ISETP.NE.AND.EX P0, PT, RZ, UR5, PT, P0 ;  /* 0x00000005ff007c0c */ /* 0x000fda000bf05300 */
[----:B------:R-:W-:Y:S05]  /*8ee0*/  @!P0 EXIT ;  /* 0x000000000000894d */ /* 0x000fea0003800000 */
[----:B------:R-:W-:Y:S05]  /*8ef0*/  BRA `(.L_x_136) ;  /* 0x0000000000087947 */ /* 0x000fea0003800000 */
.L_x_135:
[----:B------:R-:W-:-:S13]  /*8f00*/  FSETP.NEU.AND P0, PT, R49, RZ, PT ;  /* 0x000000ff3100720b */ /* 0x000fda0003f0d000 */
[----:B------:R-:W-:Y:S05]  /*8f10*/  @!P0 EXIT ;  /* 0x000000000000894d */ /* 0x000fea0003800000 */
.L_x_136:
[----:B------:R-:W-:Y:S05]  /*8f20*/  BSYNC.RECONVERGENT B0 ;  /* 0x0000000000007941 */ /* 0x000fea0003800200 */
.L_x_133:
[----:B------:R-:W-:Y:S01]  /*8f30*/  ULEA UR4, UR51, UR48, 0x3 ;  /* 0x0000003033047291 */ /* 0x000fe2000f8e18ff */
[----:B------:R-:W-:-:S04]  /*8f40*/  DEPBAR.LE SB0, 0x0 ;  /* 0x000080000000791a */ /* 0x000fc80000000000 */
[----:B------:R-:W-:-:S04]  /*8f50*/  UIADD3 UR4, UPT, UPT, UR4, 0x50, URZ ;  /* 0x0000005004047890 */ /* 0x000fc8000fffe0ff */
[----:B------:R-:W-:-:S09]  /*8f60*/  UPRMT UR4, UR37, 0x654, UR4 ;  /* 0x0000065425047896 */ /* 0x000fd20008000004 */
[----:B------:R-:W-:Y:S01]  /*8f70*/  SYNCS.ARRIVE.TRANS64.RED.A1T0 RZ, [UR4], RZ ;  /* 0x000000ffffff79a7 */ /* 0x000fe20008100404 */
[----:B------:R-:W-:Y:S05]  /*8f80*/  EXIT ;  /* 0x000000000000794d */ /* 0x000fea0003800000 */
.L_x_24:
[----:B--2---:R2:W4:Y:S02]  /*8f90*/  SYNCS.PHASECHK.TRANS64.TRYWAIT P0, [R2+URZ+0xf0], R3 ;  /* 0x0000f003020075a7 */ /* 0x00452400080011ff */
[----:B----4-:R-:W-:Y:S05]  /*8fa0*/  @!P0 NANOSLEEP.SYNCS 0x989680 ;  /* 0x009896800000895d */ /* 0x010fea0003900000 */
[----:B------:R-:W4:Y:S02]  /*8fb0*/  @!P0 SYNCS.PHASECHK.TRANS64 P0, [R2+URZ+0xf0], R3 ;  /* 0x0000f003020085a7 */ /* 0x000f2400080010ff */
[----:B----4-:R-:W-:Y:S05]  /*8fc0*/  @!P0 BRA `(.L_x_24) ;  /* 0xfffffffc00f08947 */ /* 0x010fea000383ffff */
[----:B------:R-:W-:Y:S05]  /*8fd0*/  BRA `(.L_x_137) ;  /* 0xffffff8800007947 */ /* 0x000fea000383ffff */
.L_x_27:
[----:B-1----:R-:W-:-:S07]  /*8fe0*/  MOV R2, UR33 ;  /* 0x0000002100027c02 */ /* 0x002fce0008000f00 */
.L_x_138:
[----:B-1----:R1:W2:Y:S02]  /*8ff0*/  SYNCS.PHASECHK.TRANS64.TRYWAIT P0, [R2+URZ+0x18], R4 ;  /* 0x00001804020075a7 */ /* 0x0022a400080011ff */
[----:B--2---:R-:W-:Y:S05]  /*9000*/  @!P0 NANOSLEEP.SYNCS 0x989680 ;  /* 0x009896800000895d */ /* 0x004fea0003900000 */
[----:B------:R-:W2:Y:S02]  /*9010*/  @!P0 SYNCS.PHASECHK.TRANS64 P0, [R2+URZ+0x18], R4 ;  /* 0x00001804020085a7 */ /* 0x000ea400080010ff */
[----:B--2---:R-:W-:Y:S05]  /*9020*/  @!P0 BRA `(.L_x_138) ;  /* 0xfffffffc00f08947 */ /* 0x004fea000383ffff */
[----:B------:R-:W-:Y:S05]  /*9030*/  BRA `(.L_x_26) ;  /* 0xffffff8800547947 */ /* 0x000fea000383ffff */
.L_x_34:
[----:B-1----:R-:W-:-:S07]  /*9040*/  MOV R2, UR25 ;  /* 0x0000001900027c02 */ /* 0x002fce0008000f00 */
.L_x_139:
[----:B-1----:R1:W2:Y:S02]  /*9050*/  SYNCS.PHASECHK.TRANS64.TRYWAIT P0, [R2+URZ+0x18], R4 ;  /* 0x00001804020075a7 */ /* 0x0022a400080011ff */
[----:B--2---:R-:W-:Y:S05]  /*9060*/  @!P0 NANOSLEEP.SYNCS 0x989680 ;  /* 0x009896800000895d */ /* 0x004fea0003900000 */
[----:B------:R-:W2:Y:S02]  /*9070*/  @!P0 SYNCS.PHASECHK.TRANS64 P0, [R2+URZ+0x18], R4 ;  /* 0x00001804020085a7 */ /* 0x000ea400080010ff */
[----:B--2---:R-:W-:Y:S05]  /*9080*/  @!P0 BRA `(.L_x_139) ;  /* 0xfffffffc00f08947 */ /* 0x004fea000383ffff */
[----:B------:R-:W-:Y:S05]  /*9090*/  BRA `(.L_x_33) ;  /* 0xffffff8c002c7947 */ /* 0x000fea000383ffff */
.L_x_39:
[----:B-1----:R1:W2:Y:S02]  /*90a0*/  SYNCS.PHASECHK.TRANS64.TRYWAIT P0, [R2+URZ+0x80], R3 ;  /* 0x00008003020075a7 */ /* 0x0022a400080011ff */
[----:B--2---:R-:W-:Y:S05]  /*90b0*/  @!P0 NANOSLEEP.SYNCS 0x989680 ;  /* 0x009896800000895d */ /* 0x004fea0003900000 */
[----:B------:R-:W2:Y:S02]  /*90c0*/  @!P0 SYNCS.PHASECHK.TRANS64 P0, [R2+URZ+0x80], R3 ;  /* 0x00008003020085a7 */ /* 0x000ea400080010ff */
[----:B--2---:R-:W-:Y:S05]  /*90d0*/  @!P0 BRA `(.L_x_39) ;  /* 0xfffffffc00f08947 */ /* 0x004fea000383ffff */
[----:B------:R-:W-:Y:S05]  /*90e0*/  BRA `(.L_x_140) ;  /* 0xffffff8c00e87947 */ /* 0x000fea000383ffff */
.L_x_43:
[----:B---3--:R-:W-:-:S07]  /*90f0*/  MOV R0, UR4 ;  /* 0x0000000400007c02 */ /* 0x008fce0008000f00 */
.L_x_141:
[----:B-1----:R1:W2:Y:S02]  /*9100*/  SYNCS.PHASECHK.TRANS64.TRYWAIT P0, [R0+URZ], R2 ;  /* 0x00000002000075a7 */ /* 0x0022a400080011ff */
[----:B--2---:R-:W-:Y:S05]  /*9110*/  @!P0 NANOSLEEP.SYNCS 0x989680 ;  /* 0x009896800000895d */ /* 0x004fea0003900000 */
[----:B------:R-:W2:Y:S02]  /*9120*/  @!P0 SYNCS.PHASECHK.TRANS64 P0, [R0+URZ], R2 ;  /* 0x00000002000085a7 */ /* 0x000ea400080010ff */
[----:B--2---:R-:W-:Y:S05]  /*9130*/  @!P0 BRA `(.L_x_141) ;  /* 0xfffffffc00f08947 */ /* 0x004fea000383ffff */
[----:B------:R-:W-:Y:S05]  /*9140*/  BRA `(.L_x_142) ;  /* 0xffffff9400587947 */ /* 0x000fea000383ffff */
.L_x_44:
[----:B---3--:R-:W-:-:S07]  /*9150*/  MOV R0, UR4 ;  /* 0x0000000400007c02 */ /* 0x008fce0008000f00 */
.L_x_143:
[----:B-1----:R1:W2:Y:S02]  /*9160*/  SYNCS.PHASECHK.TRANS64.TRYWAIT P0, [R0+URZ], R2 ;  /* 0x00000002000075a7 */ /* 0x0022a400080011ff */
[----:B--2---:R-:W-:Y:S05]  /*9170*/  @!P0 NANOSLEEP.SYNCS 0x989680 ;  /* 0x009896800000895d */ /* 0x004fea0003900000 */
[----:B------:R-:W2:Y:S02]  /*9180*/  @!P0 SYNCS.PHASECHK.TRANS64 P0, [R0+URZ], R2 ;  /* 0x00000002000085a7 */ /* 0x000ea400080010ff */
[----:B--2---:R-:W-:Y:S05]  /*9190*/  @!P0 BRA `(.L_x_143) ;  /* 0xfffffffc00f08947 */ /* 0x004fea000383ffff */
[----:B------:R-:W-:Y:S05]  /*91a0*/  BRA `(.L_x_144) ;  /* 0xffffff9400647947 */ /* 0x000fea000383ffff */
.L_x_47:
[----:B-1----:R1:W2:Y:S02]  /*91b0*/  SYNCS.PHASECHK.TRANS64.TRYWAIT P0, [R0+URZ+0xe0], R4 ;  /* 0x0000e004000075a7 */ /* 0x0022a400080011ff */
[----:B--2---:R-:W-:Y:S05]  /*91c0*/  @!P0 NANOSLEEP.SYNCS 0x989680 ;  /* 0x009896800000895d */ /* 0x004fea0003900000 */
[----:B------:R-:W2:Y:S02]  /*91d0*/  @!P0 SYNCS.PHASECHK.TRANS64 P0, [R0+URZ+0xe0], R4 ;  /* 0x0000e004000085a7 */ /* 0x000ea400080010ff */
[----:B--2---:R-:W-:Y:S05]  /*91e0*/  @!P0 BRA `(.L_x_47) ;  /* 0xfffffffc00f08947 */ /* 0x004fea000383ffff */
[----:B------:R-:W-:Y:S05]  /*91f0*/  BRA `(.L_x_145) ;  /* 0xffffff9400c47947 */ /* 0x000fea000383ffff */
.L_x_48:
[----:B------:R-:W-:-:S07]  /*9200*/  MOV R0, UR5 ;  /* 0x0000000500007c02 */ /* 0x000fce0008000f00 */
.L_x_146:
[----:B-1----:R1:W2:Y:S02]  /*9210*/  SYNCS.PHASECHK.TRANS64.TRYWAIT P0, [R0+URZ+0x90], R5 ;  /* 0x00009005000075a7 */ /* 0x0022a400080011ff */
[----:B--2---:R-:W-:Y:S05]  /*9220*/  @!P0 NANOSLEEP.SYNCS 0x989680 ;  /* 0x009896800000895d */ /* 0x004fea0003900000 */
[----:B------:R-:W2:Y:S02]  /*9230*/  @!P0 SYNCS.PHASECHK.TRANS64 P0, [R0+URZ+0x90], R5 ;  /* 0x00009005000085a7 */ /* 0x000ea400080010ff */
[----:B--2---:R-:W-:Y:S05]  /*9240*/  @!P0 BRA `(.L_x_146) ;  /* 0xfffffffc00f08947 */ /* 0x004fea000383ffff */
[----:B------:R-:W-:Y:S05]  /*9250*/  BRA `(.L_x_147) ;  /* 0xffffff9400d47947 */ /* 0x000fea000383ffff */
.L_x_49:
[----:B-1----:R1:W2:Y:S02]  /*9260*/  SYNCS.PHASECHK.TRANS64.TRYWAIT P1, [R0+URZ+0x80], R4 ;  /* 0x00008004000075a7 */ /* 0x0022a400080211ff */
[----:B--2---:R-:W-:Y:S05]  /*9270*/  @!P1 NANOSLEEP.SYNCS 0x989680 ;  /* 0x009896800000995d */ /* 0x004fea0003900000 */
[----:B------:R-:W2:Y:S02]  /*9280*/  @!P1 SYNCS.PHASECHK.TRANS64 P1, [R0+URZ+0x80], R4 ;  /* 0x00008004000095a7 */ /* 0x000ea400080210ff */
[----:B--2---:R-:W-:Y:S05]  /*9290*/  @!P1 BRA `(.L_x_49) ;  /* 0xfffffffc00f09947 */ /* 0x004fea000383ffff */
[----:B------:R-:W-:Y:S05]  /*92a0*/  BRA `(.L_x_148) ;  /* 0xffffff9800047947 */ /* 0x000fea000383ffff */
.L_x_52:
[----:B------:R-:W-:-:S07]  /*92b0*/  MOV R0, UR5 ;  /* 0x0000000500007c02 */ /* 0x000fce0008000f00 */
.L_x_149:
[----:B-1----:R1:W2:Y:S02]  /*92c0*/  SYNCS.PHASECHK.TRANS64.TRYWAIT P0, [R0+URZ+0x90], R2 ;  /* 0x00009002000075a7 */ /* 0x0022a400080011ff */
[----:B--2---:R-:W-:Y:S05]  /*92d0*/  @!P0 NANOSLEEP.SYNCS 0x989680 ;  /* 0x009896800000895d */ /* 0x004fea0003900000 */
[----:B------:R-:W2:Y:S02]  /*92e0*/  @!P0 SYNCS.PHASECHK.TRANS64 P0, [R0+URZ+0x90], R2 ;  /* 0x00009002000085a7 */ /* 0x000ea400080010ff */
[----:B--2---:R-:W-:Y:S05]  /*92f0*/  @!P0 BRA `(.L_x_149) ;  /* 0xfffffffc00f08947 */ /* 0x004fea000383ffff */
[----:B------:R-:W-:Y:S05]  /*9300*/  BRA `(.L_x_51) ;  /* 0xffffff9800587947 */ /* 0x000fea000383ffff */
.L_x_59:
[----:B-1----:R1:W2:Y:S02]  /*9310*/  SYNCS.PHASECHK.TRANS64.TRYWAIT P1, [R0+URZ+0x80], R2 ;  /* 0x00008002000075a7 */ /* 0x0022a400080211ff */
[----:B--2---:R-:W-:Y:S05]  /*9320*/  @!P1 NANOSLEEP.SYNCS 0x989680 ;  /* 0x009896800000995d */ /* 0x004fea0003900000 */
[----:B------:R-:W2:Y:S02]  /*9330*/  @!P1 SYNCS.PHASECHK.TRANS64 P1, [R0+URZ+0x80], R2 ;  /* 0x00008002000095a7 */ /* 0x000ea400080210ff */
[----:B--2---:R-:W-:Y:S05]  /*9340*/  @!P1 BRA `(.L_x_59) ;  /* 0xfffffffc00f09947 */ /* 0x004fea000383ffff */
[----:B------:R-:W-:Y:S05]  /*9350*/  BRA `(.L_x_150) ;  /* 0xffffff9c00cc7947 */ /* 0x000fea000383ffff */
.L_x_60:
[----:B------:R-:W-:-:S07]  /*9360*/  MOV R2, UR7 ;  /* 0x0000000700027c02 */ /* 0x000fce0008000f00 */
.L_x_151:
[----:B-1----:R1:W2:Y:S02]  /*9370*/  SYNCS.PHASECHK.TRANS64.TRYWAIT P0, [R2+URZ+0xc0], R0 ;  /* 0x0000c000020075a7 */ /* 0x0022a400080011ff */
[----:B--2---:R-:W-:Y:S05]  /*9380*/  @!P0 NANOSLEEP.SYNCS 0x989680 ;  /* 0x009896800000895d */ /* 0x004fea0003900000 */
[----:B------:R-:W2:Y:S02]  /*9390*/  @!P0 SYNCS.PHASECHK.TRANS64 P0, [R2+URZ+0xc0], R0 ;  /* 0x0000c000020085a7 */ /* 0x000ea400080010ff */
[----:B--2---:R-:W-:Y:S05]  /*93a0*/  @!P0 BRA `(.L_x_151) ;  /* 0xfffffffc00f08947 */ /* 0x004fea000383ffff */
[----:B------:R-:W-:Y:S05]  /*93b0*/  BRA `(.L_x_152) ;  /* 0xffffffa000047947 */ /* 0x000fea000383ffff */
.L_x_63:
[----:B------:R-:W-:Y:S07]  /*93c0*/  MOV R0, UR6 ;  /* 0x0000000600007c02 */ /* 0x000fee0008000f00 */
.L_x_153:
[----:B-1----:R1:W2:Y:S02]  /*93d0*/  SYNCS.PHASECHK.TRANS64.TRYWAIT P0, [R0+URZ], R2 ;  /* 0x00000002000075a7 */ /* 0x0022a400080011ff */
[----:B--2---:R-:W-:Y:S05]  /*93e0*/  @!P0 NANOSLEEP.SYNCS 0x989680 ;  /* 0x009896800000895d */ /* 0x004fea0003900000 */
[----:B------:R-:W2:Y:S02]  /*93f0*/  @!P0 SYNCS.PHASECHK.TRANS64 P0, [R0+URZ], R2 ;  /* 0x00000002000085a7 */ /* 0x000ea400080010ff */
[----:B--2---:R-:W-:Y:S05]  /*9400*/  @!P0 BRA `(.L_x_153) ;  /* 0xfffffffc00f08947 */ /* 0x004fea000383ffff */
[----:B------:R-:W-:Y:S05]  /*9410*/  BRA `(.L_x_62) ;  /* 0xffffffa000207947 */ /* 0x000fea000383ffff */
.L_x_66:
[----:B------:R-:W-:-:S07]  /*9420*/  MOV R0, UR6 ;  /* 0x0000000600007c02 */ /* 0x000fce0008000f00 */
.L_x_154:
[----:B--2---:R2:W4:Y:S02]  /*9430*/  SYNCS.PHASECHK.TRANS64.TRYWAIT P0, [R0+URZ], R2 ;  /* 0x00000002000075a7 */ /* 0x00452400080011ff */
[----:B----4-:R-:W-:Y:S05]  /*9440*/  @!P0 NANOSLEEP.SYNCS 0x989680 ;  /* 0x009896800000895d */ /* 0x010fea0003900000 */
[----:B------:R-:W4:Y:S02]  /*9450*/  @!P0 SYNCS.PHASECHK.TRANS64 P0, [R0+URZ], R2 ;  /* 0x00000002000085a7 */ /* 0x000f2400080010ff */
[----:B----4-:R-:W-:Y:S05]  /*9460*/  @!P0 BRA `(.L_x_154) ;  /* 0xfffffffc00f08947 */ /* 0x010fea000383ffff */
[----:B------:R-:W-:Y:S05]  /*9470*/  BRA `(.L_x_155) ;  /* 0xffffffa000fc7947 */ /* 0x000fea000383ffff */
.L_x_67:
[----:B------:R-:W-:-:S07]  /*9480*/  MOV R0, UR6 ;  /* 0x0000000600007c02 */ /* 0x000fce0008000f00 */
.L_x_156:
[----:B-1----:R1:W2:Y:S02]  /*9490*/  SYNCS.PHASECHK.TRANS64.TRYWAIT P0, [R0+URZ], R3 ;  /* 0x00000003000075a7 */ /* 0x0022a400080011ff */
[----:B--2---:R-:W-:Y:S05]  /*94a0*/  @!P0 NANOSLEEP.SYNCS 0x989680 ;  /* 0x009896800000895d */ /* 0x004fea0003900000 */
[----:B------:R-:W2:Y:S02]  /*94b0*/  @!P0 SYNCS.PHASECHK.TRANS64 P0, [R0+URZ], R3 ;  /* 0x00000003000085a7 */ /* 0x000ea400080010ff */
[----:B--2---:R-:W-:Y:S05]  /*94c0*/  @!P0 BRA `(.L_x_156) ;  /* 0xfffffffc00f08947 */ /* 0x004fea000383ffff */
[----:B------:R-:W-:Y:S05]  /*94d0*/  BRA `(.L_x_157) ;  /* 0xffffffa400087947 */ /* 0x000fea000383ffff */
.L_x_68:
[----:B------:R-:W-:-:S07]  /*94e0*/  MOV R0, UR6 ;  /* 0x0000000600007c02 */ /* 0x000fce0008000f00 */
.L_x_158:
[----:B-1----:R1:W2:Y:S02]  /*94f0*/  SYNCS.PHASECHK.TRANS64.TRYWAIT P0, [R0+URZ], R3 ;  /* 0x00000003000075a7 */ /* 0x0022a400080011ff */
[----:B--2---:R-:W-:Y:S05]  /*9500*/  @!P0 NANOSLEEP.SYNCS 0x989680 ;  /* 0x009896800000895d */ /* 0x004fea0003900000 */
[----:B------:R-:W2:Y:S02]  /*9510*/  @!P0 SYNCS.PHASECHK.TRANS64 P0, [R0+URZ], R3 ;  /* 0x00000003000085a7 */ /* 0x000ea400080010ff */
[----:B--2---:R-:W-:Y:S05]  /*9520*/  @!P0 BRA `(.L_x_158) ;  /* 0xfffffffc00f08947 */ /* 0x004fea000383ffff */
[----:B------:R-:W-:Y:S05]  /*9530*/  BRA `(.L_x_159) ;  /* 0xffffffa400147947 */ /* 0x000fea000383ffff */
.L_x_69:
[----:B-1----:R-:W-:-:S07]  /*9540*/  MOV R0, UR7 ;  /* 0x0000000700007c02 */ /* 0x002fce0008000f00 */
.L_x_160:
[----:B-1----:R1:W2:Y:S02]  /*9550*/  SYNCS.PHASECHK.TRANS64.TRYWAIT P0, [R0+URZ], R2 ;  /* 0x00000002000075a7 */ /* 0x0022a400080011ff */
[----:B--2---:R-:W-:Y:S05]  /*9560*/  @!P0 NANOSLEEP.SYNCS 0x989680 ;  /* 0x009896800000895d */ /* 0x004fea0003900000 */
[----:B------:R-:W2:Y:S02]  /*9570*/  @!P0 SYNCS.PHASECHK.TRANS64 P0, [R0+URZ], R2 ;  /* 0x00000002000085a7 */ /* 0x000ea400080010ff */
[----:B--2---:R-:W-:Y:S05]  /*9580*/  @!P0 BRA `(.L_x_160) ;  /* 0xfffffffc00f08947 */ /* 0x004fea000383ffff */
[----:B------:R-:W-:Y:S05]  /*9590*/  BRA `(.L_x_161) ;  /* 0xffffffa400207947 */ /* 0x000fea000383ffff */
.L_x_74:
[----:B--2---:R2:W3:Y:S02]  /*95a0*/  SYNCS.PHASECHK.TRANS64.TRYWAIT P0, [R0+URZ+0x80], R2 ;  /* 0x00008002000075a7 */ /* 0x0044e400080011ff */
[----:B---3--:R-:W-:Y:S05]  /*95b0*/  @!P0 NANOSLEEP.SYNCS 0x989680 ;  /* 0x009896800000895d */ /* 0x008fea0003900000 */
[----:B------:R-:W3:Y:S02]  /*95c0*/  @!P0 SYNCS.PHASECHK.TRANS64 P0, [R0+URZ+0x80], R2 ;  /* 0x00008002000085a7 */ /* 0x000ee400080010ff */
[----:B---3--:R-:W-:Y:S05]  /*95d0*/  @!P0 BRA `(.L_x_74) ;  /* 0xfffffffc00f08947 */ /* 0x008fea000383ffff */
[----:B------:R-:W-:Y:S05]  /*95e0*/  BRA `(.L_x_162) ;  /* 0xffffffa8001c7947 */ /* 0x000fea000383ffff */
.L_x_77:
[----:B------:R-:W-:Y:S07]  /*95f0*/  MOV R0, UR4 ;  /* 0x0000000400007c02 */ /* 0x000fee0008000f00 */
.L_x_163:
[----:B--2---:R2:W3:Y:S02]  /*9600*/  SYNCS.PHASECHK.TRANS64.TRYWAIT P0, [R0+URZ+0x78], R2 ;  /* 0x00007802000075a7 */ /* 0x0044e400080011ff */
[----:B---3--:R-:W-:Y:S05]  /*9610*/  @!P0 NANOSLEEP.SYNCS 0x989680 ;  /* 0x009896800000895d */ /* 0x008fea0003900000 */
[----:B------:R-:W3:Y:S02]  /*9620*/  @!P0 SYNCS.PHASECHK.TRANS64 P0, [R0+URZ+0x78], R2 ;  /* 0x00007802000085a7 */ /* 0x000ee400080010ff */
[----:B---3--:R-:W-:Y:S05]  /*9630*/  @!P0 BRA `(.L_x_163) ;  /* 0xfffffffc00f08947 */ /* 0x008fea000383ffff */
[----:B------:R-:W-:Y:S05]  /*9640*/  BRA `(.L_x_76) ;  /* 0xffffffa800fc7947 */ /* 0x000fea000383ffff */
.L_x_80:
[----:B------:R-:W-:Y:S07]  /*9650*/  MOV R0, UR4 ;  /* 0x0000000400007c02 */ /* 0x000fee0008000f00 */
.L_x_164:
[----:B-1----:R1:W2:Y:S02]  /*9660*/  SYNCS.PHASECHK.TRANS64.TRYWAIT P0, [R0+URZ+0x50], R20 ;  /* 0x00005014000075a7 */ /* 0x0022a400080011ff */
[----:B--2---:R-:W-:Y:S05]  /*9670*/  @!P0 NANOSLEEP.SYNCS 0x989680 ;  /* 0x009896800000895d */ /* 0x004fea0003900000 */
[----:B------:R-:W2:Y:S02]  /*9680*/  @!P0 SYNCS.PHASECHK.TRANS64 P0, [R0+URZ+0x50], R20 ;  /* 0x00005014000085a7 */ /* 0x000ea400080010ff */
[----:B--2---:R-:W-:Y:S05]  /*9690*/  @!P0 BRA `(.L_x_164) ;  /* 0xfffffffc00f08947 */ /* 0x004fea000383ffff */
[----:B------:R-:W-:Y:S05]  /*96a0*/  BRA `(.L_x_165) ;  /* 0xffffffac00787947 */ /* 0x000fea000383ffff */
.L_x_81:
[----:B------:R-:W-:Y:S07]  /*96b0*/  MOV R0, UR4 ;  /* 0x0000000400007c02 */ /* 0x000fee0008000f00 */
.L_x_166:
[----:B-1----:R1:W2:Y:S02]  /*96c0*/  SYNCS.PHASECHK.TRANS64.TRYWAIT P0, [R0+URZ+0x58], R20 ;  /* 0x00005814000075a7 */ /* 0x0022a400080011ff */
[----:B--2---:R-:W-:Y:S05]  /*96d0*/  @!P0 NANOSLEEP.SYNCS 0x989680 ;  /* 0x009896800000895d */ /* 0x004fea0003900000 */
[----:B------:R-:W2:Y:S02]  /*96e0*/  @!P0 SYNCS.PHASECHK.TRANS64 P0, [R0+URZ+0x58], R20 ;  /* 0x00005814000085a7 */ /* 0x000ea400080010ff */
[----:B--2---:R-:W-:Y:S05]  /*96f0*/  @!P0 BRA `(.L_x_166) ;  /* 0xfffffffc00f08947 */ /* 0x004fea000383ffff */
[----:B------:R-:W-:Y:S05]  /*9700*/  BRA `(.L_x_167) ;  /* 0xffffffac00b07947 */ /* 0x000fea000383ffff */
.L_x_82:
[----:B------:R-:W-:Y:S07]  /*9710*/  MOV R0, UR4 ;  /* 0x0000000400007c02 */ /* 0x000fee0008000f00 */
.L_x_168:
[----:B-1----:R1:W2:Y:S02]  /*9720*/  SYNCS.PHASECHK.TRANS64.TRYWAIT P0, [R0+URZ+0x60], R20 ;  /* 0x00006014000075a7 */ /* 0x0022a400080011ff */
[----:B--2---:R-:W-:Y:S05]  /*9730*/  @!P0 NANOSLEEP.SYNCS 0x989680 ;  /* 0x009896800000895d */ /* 0x004fea0003900000 */
[----:B------:R-:W2:Y:S02]  /*9740*/  @!P0 SYNCS.PHASECHK.TRANS64 P0, [R0+URZ+0x60], R20 ;  /* 0x00006014000085a7 */ /* 0x000ea400080010ff */
[----:B--2---:R-:W-:Y:S05]  /*9750*/  @!P0 BRA `(.L_x_168) ;  /* 0xfffffffc00f08947 */ /* 0x004fea000383ffff */
[----:B------:R-:W-:Y:S05]  /*9760*/  BRA `(.L_x_169) ;  /* 0xffffffac00f47947 */ /* 0x000fea000383ffff */
.L_x_83:
[----:B------:R-:W-:Y:S07]  /*9770*/  MOV R0, UR4 ;  /* 0x0000000400007c02 */ /* 0x000fee0008000f00 */
.L_x_170:
[----:B-1----:R1:W2:Y:S02]  /*9780*/  SYNCS.PHASECHK.TRANS64.TRYWAIT P0, [R0+URZ+0x68], R20 ;  /* 0x00006814000075a7 */ /* 0x0022a400080011ff */
[----:B--2---:R-:W-:Y:S05]  /*9790*/  @!P0 NANOSLEEP.SYNCS 0x989680 ;  /* 0x009896800000895d */ /* 0x004fea0003900000 */
[----:B------:R-:W2:Y:S02]  /*97a0*/  @!P0 SYNCS.PHASECHK.TRANS64 P0, [R0+URZ+0x68], R20 ;  /* 0x00006814000085a7 */ /* 0x000ea400080010ff */
[----:B--2---:R-:W-:Y:S05]  /*97b0*/  @!P0 BRA `(.L_x_170) ;  /* 0xfffffffc00f08947 */ /* 0x004fea000383ffff */
[----:B------:R-:W-:Y:S05]  /*97c0*/  BRA `(.L_x_171) ;  /* 0xffffffb000787947 */ /* 0x000fea000383ffff */
.L_x_85:
[----:B------:R-:W-:-:S07]  /*97d0*/  MOV R0, UR4 ;  /* 0x0000000400007c02 */ /* 0x000fce0008000f00 */
.L_x_172:
[----:B-1----:R1:W3:Y:S02]  /*97e0*/  SYNCS.PHASECHK.TRANS64.TRYWAIT P0, [R0+URZ+0x50], R2 ;  /* 0x00005002000075a7 */ /* 0x0022e400080011ff */
[----:B---3--:R-:W-:Y:S05]  /*97f0*/  @!P0 NANOSLEEP.SYNCS 0x989680 ;  /* 0x009896800000895d */ /* 0x008fea0003900000 */
[----:B------:R-:W3:Y:S02]  /*9800*/  @!P0 SYNCS.PHASECHK.TRANS64 P0, [R0+URZ+0x50], R2 ;  /* 0x00005002000085a7 */ /* 0x000ee400080010ff */
[----:B---3--:R-:W-:Y:S05]  /*9810*/  @!P0 BRA `(.L_x_172) ;  /* 0xfffffffc00f08947 */ /* 0x008fea000383ffff */
[----:B------:R-:W-:Y:S05]  /*9820*/  BRA `(.L_x_173) ;  /* 0xffffffb000e87947 */ /* 0x000fea000383ffff */
.L_x_86:
[----:B-1----:R-:W-:-:S07]  /*9830*/  MOV R0, UR4 ;  /* 0x0000000400007c02 */ /* 0x002fce0008000f00 */
.L_x_174:
[----:B-1----:R1:W3:Y:S02]  /*9840*/  SYNCS.PHASECHK.TRANS64.TRYWAIT P0, [R0+URZ+0x58], R2 ;  /* 0x00005802000075a7 */ /* 0x0022e400080011ff */
[----:B---3--:R-:W-:Y:S05]  /*9850*/  @!P0 NANOSLEEP.SYNCS 0x989680 ;  /* 0x009896800000895d */ /* 0x008fea0003900000 */
[----:B------:R-:W3:Y:S02]  /*9860*/  @!P0 SYNCS.PHASECHK.TRANS64 P0, [R0+URZ+0x58], R2 ;  /* 0x00005802000085a7 */ /* 0x000ee400080010ff */
[----:B---3--:R-:W-:Y:S05]  /*9870*/  @!P0 BRA `(.L_x_174) ;  /* 0xfffffffc00f08947 */ /* 0x008fea000383ffff */
[----:B------:R-:W-:Y:S05]  /*9880*/  BRA `(.L_x_175) ;  /* 0xffffffb000d87947 */ /* 0x000fea000383ffff */
.L_x_87:
[----:B-1----:R-:W-:-:S07]  /*9890*/  MOV R0, UR4 ;  /* 0x0000000400007c02 */ /* 0x002fce0008000f00 */
.L_x_176:
[----:B-1----:R1:W3:Y:S02]  /*98a0*/  SYNCS.PHASECHK.TRANS64.TRYWAIT P0, [R0+URZ+0x60], R2 ;  /* 0x00006002000075a7 */ /* 0x0022e400080011ff */
[----:B---3--:R-:W-:Y:S05]  /*98b0*/  @!P0 NANOSLEEP.SYNCS 0x989680 ;  /* 0x009896800000895d */ /* 0x008fea0003900000 */
[----:B------:R-:W3:Y:S02]  /*98c0*/  @!P0 SYNCS.PHASECHK.TRANS64 P0, [R0+URZ+0x60], R2 ;  /* 0x00006002000085a7 */ /* 0x000ee400080010ff */
[----:B---3--:R-:W-:Y:S05]  /*98d0*/  @!P0 BRA `(.L_x_176) ;  /* 0xfffffffc00f08947 */ /* 0x008fea000383ffff */
[----:B------:R-:W-:Y:S05]  /*98e0*/  BRA `(.L_x_177) ;  /* 0xffffffb000c87947 */ /* 0x000fea000383ffff */
.L_x_89:
[----:B--2---:R2:W4:Y:S02]  /*98f0*/  SYNCS.PHASECHK.TRANS64.TRYWAIT P0, [R0+URZ+0x80], R2 ;  /* 0x00008002000075a7 */ /* 0x00452400080011ff */
[----:B----4-:R-:W-:Y:S05]  /*9900*/  @!P0 NANOSLEEP.SYNCS 0x989680 ;  /* 0x009896800000895d */ /* 0x010fea0003900000 */
[----:B------:R-:W4:Y:S02]  /*9910*/  @!P0 SYNCS.PHASECHK.TRANS64 P0, [R0+URZ+0x80], R2 ;  /* 0x00008002000085a7 */ /* 0x000f2400080010ff */
[----:B----4-:R-:W-:Y:S05]  /*9920*/  @!P0 BRA `(.L_x_89) ;  /* 0xfffffffc00f08947 */ /* 0x010fea000383ffff */
[----:B------:R-:W-:Y:S05]  /*9930*/  BRA `(.L_x_178) ;  /* 0xffffffb400907947 */ /* 0x000fea000383ffff */
.L_x_100:
[----:B-1----:R-:W-:Y:S04]  /*9940*/  MOV R2, UR48 ;  /* 0x0000003000027c02 */ /* 0x002fe80008000f00 */
[----:B------:R1:W3:Y:S03]  /*9950*/  SYNCS.PHASECHK.TRANS64.TRYWAIT P1, [R2+URZ+0x30], R3 ;  /* 0x00003003020075a7 */ /* 0x0002e600080211ff */
[----:B---3--:R-:W-:Y:S05]  /*9960*/  @!P1 NANOSLEEP.SYNCS 0x989680 ;  /* 0x009896800000995d */ /* 0x008fea0003900000 */
[----:B------:R-:W3:Y:S02]  /*9970*/  @!P1 SYNCS.PHASECHK.TRANS64 P1, [R2+URZ+0x30], R3 ;  /* 0x00003003020095a7 */ /* 0x000ee400080210ff */
[----:B---3--:R-:W-:Y:S05]  /*9980*/  @!P1 BRA `(.L_x_100) ;  /* 0xfffffffc00ec9947 */ /* 0x008fea000383ffff */
[----:B------:R-:W-:Y:S05]  /*9990*/  BRA `(.L_x_99) ;  /* 0xffffffc0009c7947 */ /* 0x000fea000383ffff */
.L_x_102:
[----:B-1----:R1:W4:Y:S02]  /*99a0*/  SYNCS.PHASECHK.TRANS64.TRYWAIT P0, [R64+URZ+0xa0], R0 ;  /* 0x0000a000400075a7 */ /* 0x00232400080011ff */
[----:B----4-:R-:W-:Y:S05]  /*99b0*/  @!P0 NANOSLEEP.SYNCS 0x989680 ;  /* 0x009896800000895d */ /* 0x010fea0003900000 */
[----:B------:R-:W4:Y:S02]  /*99c0*/  @!P0 SYNCS.PHASECHK.TRANS64 P0, [R64+URZ+0xa0], R0 ;  /* 0x0000a000400085a7 */ /* 0x000f2400080010ff */
[----:B----4-:R-:W-:Y:S05]  /*99d0*/  @!P0 BRA `(.L_x_102) ;  /* 0xfffffffc00f08947 */ /* 0x010fea000383ffff */
[----:B------:R-:W-:Y:S05]  /*99e0*/  BRA `(.L_x_101) ;  /* 0xffffffc000c47947 */ /* 0x000fea000383ffff */
.L_x_111:
[----:B--2---:R2:W4:Y:S02]  /*99f0*/  SYNCS.PHASECHK.TRANS64.TRYWAIT P0, [R2+URZ+0x30], R0 ;  /* 0x00003000020075a7 */ /* 0x00452400080011ff */
[----:B----4-:R-:W-:Y:S05]  /*9a00*/  @!P0 NANOSLEEP.SYNCS 0x989680 ;  /* 0x009896800000895d */ /* 0x010fea0003900000 */
[----:B------:R-:W4:Y:S02]  /*9a10*/  @!P0 SYNCS.PHASECHK.TRANS64 P0, [R2+URZ+0x30], R0 ;  /* 0x00003000020085a7 */ /* 0x000f2400080010ff */
[----:B----4-:R-:W-:Y:S05]  /*9a20*/  @!P0 BRA `(.L_x_111) ;  /* 0xfffffffc00f08947 */ /* 0x010fea000383ffff */
[----:B------:R-:W-:Y:S05]  /*9a30*/  BRA `(.L_x_110) ;  /* 0xffffffcc00a07947 */ /* 0x000fea000383ffff */
.L_x_119:
[----:B--2---:R2:W4:Y:S02]  /*9a40*/  SYNCS.PHASECHK.TRANS64.TRYWAIT P0, [R0+URZ+0x30], R6 ;  /* 0x00003006000075a7 */ /* 0x00452400080011ff */
[----:B----4-:R-:W-:Y:S05]  /*9a50*/  @!P0 NANOSLEEP.SYNCS 0x989680 ;  /* 0x009896800000895d */ /* 0x010fea0003900000 */
[----:B------:R-:W4:Y:S02]  /*9a60*/  @!P0 SYNCS.PHASECHK.TRANS64 P0, [R0+URZ+0x30], R6 ;  /* 0x00003006000085a7 */ /* 0x000f2400080010ff */
[----:B----4-:R-:W-:Y:S05]  /*9a70*/  @!P0 BRA `(.L_x_119) ;  /* 0xfffffffc00f08947 */ /* 0x010fea000383ffff */
[----:B------:R-:W-:Y:S05]  /*9a80*/  BRA `(.L_x_118) ;  /* 0xffffffd800a07947 */ /* 0x000fea000383ffff */
.L_x_127:
[----:B--2---:R2:W4:Y:S02]  /*9a90*/  SYNCS.PHASECHK.TRANS64.TRYWAIT P0, [R0+URZ+0x30], R5 ;  /* 0x00003005000075a7 */ /* 0x00452400080011ff */
[----:B----4-:R-:W-:Y:S05]  /*9aa0*/  @!P0 NANOSLEEP.SYNCS 0x989680 ;  /* 0x009896800000895d */ /* 0x010fea0003900000 */
[----:B------:R-:W4:Y:S02]  /*9ab0*/  @!P0 SYNCS.PHASECHK.TRANS64 P0, [R0+URZ+0x30], R5 ;  /* 0x00003005000085a7 */ /* 0x000f2400080010ff */
[----:B----4-:R-:W-:Y:S05]  /*9ac0*/  @!P0 BRA `(.L_x_127) ;  /* 0xfffffffc00f08947 */ /* 0x010fea000383ffff */
[----:B------:R-:W-:Y:S05]  /*9ad0*/  BRA `(.L_x_126) ;  /* 0xffffffe400a07947 */ /* 0x000fea000383ffff */
        .weak           $__internal_0_$__cuda_sm10x_tcgen05_guardrail_trap_col_being_dealloced_not_returned_by_alloc
        .type           $__internal_0_$__cuda_sm10x_tcgen05_guardrail_trap_col_being_dealloced_not_returned_by_alloc,@function
        .size           $__internal_0_$__cuda_sm10x_tcgen05_guardrail_trap_col_being_dealloced_not_returned_by_alloc,($__internal_1_$__cuda_sm10x_tcgen05_guardrail_trap_phase_invalid_during_alloc - $__internal_0_$__cuda_sm10x_tcgen05_guardrail_trap_col_being_dealloced_not_returned_by_alloc)
$__internal_0_$__cuda_sm10x_tcgen05_guardrail_trap_col_being_dealloced_not_returned_by_alloc:
[----:B------:R-:W-:Y:S05]  /*9ae0*/  BPT.TRAP 0x1 ;  /* 0x000000040000795c */ /* 0x000fea0000300000 */
[----:B------:R-:W-:-:S04]  /*9af0*/  HFMA2 R3, -RZ, RZ, 0, 0 ;  /* 0x00000000ff037431 */ /* 0x000fc800000001ff */
[----:B------:R-:W-:Y:S05]  /*9b00*/  RET.REL.NODEC R2 `(_ZN7cutlass13device_kernelINS_4gemm6kernel13GemmUniversalIN4cute5tupleIJiiiiEEENS1_10collective13CollectiveMmaINS1_35MainloopSm100TmaUmmaWarpSpecializedILi3ELi2ELi4ENS5_IJNS4_1CILi1EEENSA_ILi4EEESB_EEEEENS5_IJNSA_ILi128EEESF_NSA_ILi64EEEEEENS_6half_tENS5_IJSB_llEEESI_NS5_IJlSB_lEEENS4_8TiledMMAINS4_8MMA_AtomIJNS4_20SM100_MMA_F16BF16_SSISI_SI_fLi128ELi128ELNS4_4UMMA5MajorE1ELSP_0ELNSO_7ScaleInE0ELSQ_0EEEEEENS4_6LayoutINS5_IJSB_SB_SB_EEENS5_IJNSA_ILi0EEESV_SV_EEEEENS5_IJNS4_10UnderscoreESY_SY_EEEEENS4_23SM90_TMA_LOAD_MULTICASTENS4_14ComposedLayoutINS4_7SwizzleILi3ELi4ELi3EEENS4_18smem_ptr_flag_bitsILi16EEENST_INS5_IJSG_NSA_ILi8EEEEEENS5_IJSB_SG_EEEEEEEvNS4_8identityENS4_13SM90_TMA_LOADENS12_IS14_S16_NST_INS5_IJS17_SG_EEENS5_IJSG_SB_EEEEEEEvS1C_EENS_8epilogue10collective18CollectiveEpilogueINS1J_23Sm100TmaWarpSpecializedILi4ELi2ELi32ELb1ELb0EEEJSH_NS5_IJNST_ISF_SB_EENST_INSA_ILi32EEESB_EEEEESI_SK_SI_SK_NS1J_6fusion15FusionCallbacksIS1N_NS1S_17LinearCombinationISI_fSI_fLNS_15FloatRoundStyleE2EEESH_S1R_JEEENS4_5SM1004TMEM4LOAD26SM100_TMEM_LOAD_32dp32b32xES1D_NS12_INS13_ILi2ELi4ELi3EEES16_NST_INS5_IJS17_S1P_EEENS5_IJS1P_SB_EEEEEEENS4_39AutoVectorizingCopyWithAssumedAlignmentILi128EEENS4_14SM90_TMA_STOREES26_S28_S28_EEEvvEEEEvNT_6ParamsE) ;  /* 0xffffff64023c7950 */ /* 0x000fea0003c3ffff */
        .weak           $__internal_1_$__cuda_sm10x_tcgen05_guardrail_trap_phase_invalid_during_alloc
        .type           $__internal_1_$__cuda_sm10x_tcgen05_guardrail_trap_phase_invalid_during_alloc,@function
        .size           $__internal_1_$__cuda_sm10x_tcgen05_guardrail_trap_phase_invalid_during_alloc,($__internal_2_$__cuda_sm10x_tcgen05_guardrail_trap_unallocated_columns_being_dealloced - $__internal_1_$__cuda_sm10x_tcgen05_guardrail_trap_phase_invalid_during_alloc)
$__internal_1_$__cuda_sm10x_tcgen05_guardrail_trap_phase_invalid_during_alloc:
[----:B------:R-:W-:Y:S05]  /*9b10*/  BPT.TRAP 0x1 ;  /* 0x000000040000795c */ /* 0x000fea0000300000 */
[----:B------:R-:W-:-:S04]  /*9b20*/  MOV R3, 0x0 ;  /* 0x0000000000037802 */ /* 0x000fc80000000f00 */
[----:B------:R-:W-:Y:S05]  /*9b30*/  RET.REL.NODEC R2 `(_ZN7cutlass13device_kernelINS_4gemm6kernel13GemmUniversalIN4cute5tupleIJiiiiEEENS1_10collective13CollectiveMmaINS1_35MainloopSm100TmaUmmaWarpSpecializedILi3ELi2ELi4ENS5_IJNS4_1CILi1EEENSA_ILi4EEESB_EEEEENS5_IJNSA_ILi128EEESF_NSA_ILi64EEEEEENS_6half_tENS5_IJSB_llEEESI_NS5_IJlSB_lEEENS4_8TiledMMAINS4_8MMA_AtomIJNS4_20SM100_MMA_F16BF16_SSISI_SI_fLi128ELi128ELNS4_4UMMA5MajorE1ELSP_0ELNSO_7ScaleInE0ELSQ_0EEEEEENS4_6LayoutINS5_IJSB_SB_SB_EEENS5_IJNSA_ILi0EEESV_SV_EEEEENS5_IJNS4_10UnderscoreESY_SY_EEEEENS4_23SM90_TMA_LOAD_MULTICASTENS4_14ComposedLayoutINS4_7SwizzleILi3ELi4ELi3EEENS4_18smem_ptr_flag_bitsILi16EEENST_INS5_IJSG_NSA_ILi8EEEEEENS5_IJSB_SG_EEEEEEEvNS4_8identityENS4_13SM90_TMA_LOADENS12_IS14_S16_NST_INS5_IJS17_SG_EEENS5_IJSG_SB_EEEEEEEvS1C_EENS_8epilogue10collective18CollectiveEpilogueINS1J_23Sm100TmaWarpSpecializedILi4ELi2ELi32ELb1ELb0EEEJSH_NS5_IJNST_ISF_SB_EENST_INSA_ILi32EEESB_EEEEESI_SK_SI_SK_NS1J_6fusion15FusionCallbacksIS1N_NS1S_17LinearCombinationISI_fSI_fLNS_15FloatRoundStyleE2EEESH_S1R_JEEENS4_5SM1004TMEM4LOAD26SM100_TMEM_LOAD_32dp32b32xES1D_NS12_INS13_ILi2ELi4ELi3EEES16_NST_INS5_IJS17_S1P_EEENS5_IJS1P_SB_EEEEEEENS4_39AutoVectorizingCopyWithAssumedAlignmentILi128EEENS4_14SM90_TMA_STOREES26_S28_S28_EEEvvEEEEvNT_6ParamsE) ;  /* 0xffffff6402307950 */ /* 0x000fea0003c3ffff */
        .weak           $__internal_2_$__cuda_sm10x_tcgen05_guardrail_trap_unallocated_columns_being_dealloced
        .type           $__internal_2_$__cuda_sm10x_tcgen05_guardrail_trap_unallocated_columns_being_dealloced,@function
        .size           $__internal_2_$__cuda_sm10x_tcgen05_guardrail_trap_unallocated_columns_being_dealloced,(.L_x_180 - $__internal_2_$__cuda_sm10x_tcgen05_guardrail_trap_unallocated_columns_being_dealloced)
$__internal_2_$__cuda_sm10x_tcgen05_guardrail_trap_unallocated_columns_being_dealloced:
[----:B------:R-:W-:Y:S05]  /*9b40*/  BPT.TRAP 0x1 ;  /* 0x000000040000795c */ /* 0x000fea0000300000 */
[----:B------:R-:W-:-:S04]  /*9b50*/  HFMA2 R3, -RZ, RZ, 0, 0 ;  /* 0x00000000ff037431 */ /* 0x000fc800000001ff */
[----:B------:R-:W-:Y:S05]  /*9b60*/  RET.REL.NODEC R2 `(_ZN7cutlass13device_kernelINS_4gemm6kernel13GemmUniversalIN4cute5tupleIJiiiiEEENS1_10collective13CollectiveMmaINS1_35MainloopSm100TmaUmmaWarpSpecializedILi3ELi2ELi4ENS5_IJNS4_1CILi1EEENSA_ILi4EEESB_EEEEENS5_IJNSA_ILi128EEESF_NSA_ILi64EEEEEENS_6half_tENS5_IJSB_llEEESI_NS5_IJlSB_lEEENS4_8TiledMMAINS4_8MMA_AtomIJNS4_20SM100_MMA_F16BF16_SSISI_SI_fLi128ELi128ELNS4_4UMMA5MajorE1ELSP_0ELNSO_7ScaleInE0ELSQ_0EEEEEENS4_6LayoutINS5_IJSB_SB_SB_EEENS5_IJNSA_ILi0EEESV_SV_EEEEENS5_IJNS4_10UnderscoreESY_SY_EEEEENS4_23SM90_TMA_LOAD_MULTICASTENS4_14ComposedLayoutINS4_7SwizzleILi3ELi4ELi3EEENS4_18smem_ptr_flag_bitsILi16EEENST_INS5_IJSG_NSA_ILi8EEEEEENS5_IJSB_SG_EEEEEEEvNS4_8identityENS4_13SM90_TMA_LOADENS12_IS14_S16_NST_INS5_IJS17_SG_EEENS5_IJSG_SB_EEEEEEEvS1C_EENS_8epilogue10collective18CollectiveEpilogueINS1J_23Sm100TmaWarpSpecializedILi4ELi2ELi32ELb1ELb0EEEJSH_NS5_IJNST_ISF_SB_EENST_INSA_ILi32EEESB_EEEEESI_SK_SI_SK_NS1J_6fusion15FusionCallbacksIS1N_NS1S_17LinearCombinationISI_fSI_fLNS_15FloatRoundStyleE2EEESH_S1R_JEEENS4_5SM1004TMEM4LOAD26SM100_TMEM_LOAD_32dp32b32xES1D_NS12_INS13_ILi2ELi4ELi3EEES16_NST_INS5_IJS17_S1P_EEENS5_IJS1P_SB_EEEEEEENS4_39AutoVectorizingCopyWithAssumedAlignmentILi128EEENS4_14SM90_TMA_STOREES26_S28_S28_EEEvvEEEEvNT_6ParamsE) ;  /* 0xffffff6402247950 */ /* 0x000fea0003c3ffff */
.L_x_179:
[----:B------:R-:W-:-:S00]  /*9b70*/  BRA `(.L_x_179) ;  /* 0xfffffffc00fc7947 */ /* 0x000fc0000383ffff */
[----:B------:R-:W-:-:S00]  /*9b80*/  NOP ;  /* 0x0000000000007918 */ /* 0x000fc00000000000 */
[----:B------:R-:W-:-:S00]  /*9b90*/  NOP ;  /* 0x0000000000007918 */ /* 0x000fc00000000000 */
[----:B------:R-:W-:-:S00]  /*9ba0*/  NOP ;  /* 0x0000000000007918 */ /* 0x000fc00000000000 */
[----:B------:R-:W-:-:S00]  /*9bb0*/  NOP ;  /* 0x0000000000007918 */ /* 0x000fc00000000000 */
[----:B------:R-:W-:-:S00]  /*9bc0*/  NOP ;  /* 0x0000000000007918 */ /* 0x000fc00000000000 */
[----:B------:R-:W-:-:S00]  /*9bd0*/  NOP ;  /* 0x0000000000007918 */ /* 0x000fc00000000000 */
[----:B------:R-:W-:-:S00]  /*9be0*/  NOP ;  /* 0x0000000000007918 */ /* 0x000fc00000000000 */
[----:B------:R-:W-:-:S00]  /*9bf0*/  NOP ;  /* 0x0000000000007918 */ /* 0x000fc00000000000 */
.L_x_180:


//--------------------- .nv.global.init           --------------------------
	.section	.nv.global.init,"aw",@progbits
.nv.global.init:
	.type		$str$27,@object
	.size		$str$27,($str$28 - $str$27)
$str$27:
        /*0000*/ 	.byte	0x28, 0x61, 0x64, 0x64, 0x72, 0x65, 0x73, 0x73, 0x20, 0x26, 0x20, 0x6d, 0x61, 0x73, 0x6b, 0x29
        /*0010*/ 	.byte	0x20, 0x3d, 0x3d, 0x20, 0x30, 0x00
	.type		$str$28,@object
	.size		$str$28,($str$26 - $str$28)
$str$28:
        /*0016*/ 	.byte	0x2f, 0x74, 0x6d, 0x70, 0x2f, 0x63, 0x75, 0x74, 0x6c, 0x61, 0x73, 0x73, 0x5f, 0x73, 0x77, 0x65
        /*0026*/ 	.byte	0x65, 0x70, 0x5f, 0x73, 0x72, 0x63, 0x2f, 0x69, 0x6e, 0x63, 0x6c, 0x75, 0x64, 0x65, 0x2f, 0x63
        /*0036*/ 	.byte	0x75, 0x74, 0x65, 0x2f, 0x70, 0x6f, 0x69, 0x6e, 0x74, 0x65, 0x72, 0x5f, 0x66, 0x6c, 0x61, 0x67
        /*0046*/ 	.byte	0x67, 0x65, 0x64, 0x2e, 0x68, 0x70, 0x70, 0x00
	.type		$str$26,@object
	.size		$str$26,($str$25 - $str$26)
$str$26:
        /*004e*/ 	.byte	0x2f, 0x74, 0x6d, 0x70, 0x2f, 0x63, 0x75, 0x74, 0x6c, 0x61, 0x73, 0x73, 0x5f, 0x73, 0x77, 0x65
        /*005e*/ 	.byte	0x65, 0x70, 0x5f, 0x73, 0x72, 0x63, 0x2f, 0x69, 0x6e, 0x63, 0x6c, 0x75, 0x64, 0x65, 0x2f, 0x63
        /*006e*/ 	.byte	0x75, 0x74, 0x65, 0x2f, 0x61, 0x74, 0x6f, 0x6d, 0x2f, 0x63, 0x6f, 0x70, 0x79, 0x5f, 0x74, 0x72
        /*007e*/ 	.byte	0x61, 0x69, 0x74, 0x73, 0x5f, 0x73, 0x6d, 0x31, 0x30, 0x30, 0x2e, 0x68, 0x70, 0x70, 0x00
	.type		$str$25,@object
	.size		$str$25,(__unnamed_1 - $str$25)
$str$25:
        /*008d*/ 	.byte	0x28, 0x28, 0x75, 0x69, 0x6e, 0x74, 0x33, 0x32, 0x5f, 0x74, 0x28, 0x74, 0x68, 0x72, 0x65, 0x61
        /*009d*/ 	.byte	0x64, 0x49, 0x64, 0x78, 0x2e, 0x78, 0x29, 0x20, 0x2f, 0x20, 0x33, 0x32, 0x29, 0x20, 0x25, 0x20
        /*00ad*/ 	.byte	0x34, 0x29, 0x20, 0x3d, 0x3d, 0x20, 0x28, 0x28, 0x28, 0x74, 0x6d, 0x65, 0x6d, 0x5f, 0x61, 0x64
        /*00bd*/ 	.byte	0x64, 0x72, 0x20, 0x3e, 0x3e, 0x20, 0x31, 0x36, 0x29, 0x20, 0x2f, 0x20, 0x33, 0x32, 0x29, 0x20
        /*00cd*/ 	.byte	0x25, 0x20, 0x34, 0x29, 0x00
	.type		__unnamed_1,@object
	.size		__unnamed_1,(__unnamed_2 - __unnamed_1)
__unnamed_1:
        /*00d2*/ 	.byte	0x61, 0x75, 0x74, 0x6f, 0x20, 0x63, 0x75, 0x74, 0x65, 0x3a, 0x3a, 0x61, 0x73, 0x5f, 0x70, 0x6f
        /* <DEDUP_REMOVED lines=24> */
        /*0262*/ 	.byte	0x3e, 0x3e, 0x3e, 0x3e, 0x5d, 0x00
	.type		__unnamed_2,@object
	.size		__unnamed_2,(.L_2 - __unnamed_2)
__unnamed_2:
        /* <DEDUP_REMOVED lines=42> */
        /*0508*/ 	.byte	0x3e, 0x3e, 0x5d, 0x00
.L_2:


//--------------------- .nv.shared._ZN7cutlass13device_kernelINS_4gemm6kernel13GemmUniversalIN4cute5tupleIJiiiiEEENS1_10collective13CollectiveMmaINS1_35MainloopSm100TmaUmmaWarpSpecializedILi3ELi2ELi4ENS5_IJNS4_1CILi1EEENSA_ILi4EEESB_EEEEENS5_IJNSA_ILi128EEESF_NSA_ILi64EEEEEENS_6half_tENS5_IJSB_llEEESI_NS5_IJlSB_lEEENS4_8TiledMMAINS4_8MMA_AtomIJNS4_20SM100_MMA_F16BF16_SSISI_SI_fLi128ELi128ELNS4_4UMMA5MajorE1ELSP_0ELNSO_7ScaleInE0ELSQ_0EEEEEENS4_6LayoutINS5_IJSB_SB_SB_EEENS5_IJNSA_ILi0EEESV_SV_EEEEENS5_IJNS4_10UnderscoreESY_SY_EEEEENS4_23SM90_TMA_LOAD_MULTICASTENS4_14ComposedLayoutINS4_7SwizzleILi3ELi4ELi3EEENS4_18smem_ptr_flag_bitsILi16EEENST_INS5_IJSG_NSA_ILi8EEEEEENS5_IJSB_SG_EEEEEEEvNS4_8identityENS4_13SM90_TMA_LOADENS12_IS14_S16_NST_INS5_IJS17_SG_EEENS5_IJSG_SB_EEEEEEEvS1C_EENS_8epilogue10collective18CollectiveEpilogueINS1J_23Sm100TmaWarpSpecializedILi4ELi2ELi32ELb1ELb0EEEJSH_NS5_IJNST_ISF_SB_EENST_INSA_ILi32EEESB_EEEEESI_SK_SI_SK_NS1J_6fusion15FusionCallbacksIS1N_NS1S_17LinearCombinationISI_fSI_fLNS_15FloatRoundStyleE2EEESH_S1R_JEEENS4_5SM1004TMEM4LOAD26SM100_TMEM_LOAD_32dp32b32xES1D_NS12_INS13_ILi2ELi4ELi3EEES16_NST_INS5_IJS17_S1P_EEENS5_IJS1P_SB_EEEEEEENS4_39AutoVectorizingCopyWithAssumedAlignmentILi128EEENS4_14SM90_TMA_STOREES26_S28_S28_EEEvvEEEEvNT_6ParamsE --------------------------
	.section	.nv.shared._ZN7cutlass13device_kernelINS_4gemm6kernel13GemmUniversalIN4cute5tupleIJiiiiEEENS1_10collective13CollectiveMmaINS1_35MainloopSm100TmaUmmaWarpSpecializedILi3ELi2ELi4ENS5_IJNS4_1CILi1EEENSA_ILi4EEESB_EEEEENS5_IJNSA_ILi128EEESF_NSA_ILi64EEEEEENS_6half_tENS5_IJSB_llEEESI_NS5_IJlSB_lEEENS4_8TiledMMAINS4_8MMA_AtomIJNS4_20SM100_MMA_F16BF16_SSISI_SI_fLi128ELi128ELNS4_4UMMA5MajorE1ELSP_0ELNSO_7ScaleInE0ELSQ_0EEEEEENS4_6LayoutINS5_IJSB_SB_SB_EEENS5_IJNSA_ILi0EEESV_SV_EEEEENS5_IJNS4_10UnderscoreESY_SY_EEEEENS4_23SM90_TMA_LOAD_MULTICASTENS4_14ComposedLayoutINS4_7SwizzleILi3ELi4ELi3EEENS4_18smem_ptr_flag_bitsILi16EEENST_INS5_IJSG_NSA_ILi8EEEEEENS5_IJSB_SG_EEEEEEEvNS4_8identityENS4_13SM90_TMA_LOADENS12_IS14_S16_NST_INS5_IJS17_SG_EEENS5_IJSG_SB_EEEEEEEvS1C_EENS_8epilogue10collective18CollectiveEpilogueINS1J_23Sm100TmaWarpSpecializedILi4ELi2ELi32ELb1ELb0EEEJSH_NS5_IJNST_ISF_SB_EENST_INSA_ILi32EEESB_EEEEESI_SK_SI_SK_NS1J_6fusion15FusionCallbacksIS1N_NS1S_17LinearCombinationISI_fSI_fLNS_15FloatRoundStyleE2EEESH_S1R_JEEENS4_5SM1004TMEM4LOAD26SM100_TMEM_LOAD_32dp32b32xES1D_NS12_INS13_ILi2ELi4ELi3EEES16_NST_INS5_IJS17_S1P_EEENS5_IJS1P_SB_EEEEEEENS4_39AutoVectorizingCopyWithAssumedAlignmentILi128EEENS4_14SM90_TMA_STOREES26_S28_S28_EEEvvEEEEvNT_6ParamsE,"aw",@nobits
	.sectionflags	@""
	.align	16
	.zero		1024


//--------------------- .nv.shared.reserved.0     --------------------------
	.section	.nv.shared.reserved.0,"aw",@nobits
	.weak		__nv_reservedSMEM_offset_0_alias
	.size		__nv_reservedSMEM_offset_0_alias, 0, 64
	.other		__nv_reservedSMEM_offset_0_alias,@"STO_CUDA_RESERVED_SHARED STV_DEFAULT"
__nv_reservedSMEM_offset_0_alias:
	.zero		0
.nv.shared.reserved.0:
	.zero		64
	.weak		__nv_reservedSMEM_tcgen05_partition
	.type		__nv_reservedSMEM_tcgen05_partition,@object
	.size		__nv_reservedSMEM_tcgen05_partition,(.L_0 - __nv_reservedSMEM_tcgen05_partition)
__nv_reservedSMEM_tcgen05_partition:
	.zero		32
.L_0:


//--------------------- .nv.global                --------------------------
	.section	.nv.global,"aw",@nobits
.nv.global:
	.type		_ZN40_INTERNAL_d3e54982_4_k_cu_ed40e0c2_311954cute1_E,@object
	.size		_ZN40_INTERNAL_d3e54982_4_k_cu_ed40e0c2_311954cute1_E,(_ZN40_INTERNAL_d3e54982_4_k_cu_ed40e0c2_311954cuda3std3__45__cpo6cbeginE - _ZN40_INTERNAL_d3e54982_4_k_cu_ed40e0c2_311954cute1_E)
_ZN40_INTERNAL_d3e54982_4_k_cu_ed40e0c2_311954cute1_E:
	.zero		1
	.type		_ZN40_INTERNAL_d3e54982_4_k_cu_ed40e0c2_311954cuda3std3__45__cpo6cbeginE,@object
	.size		_ZN40_INTERNAL_d3e54982_4_k_cu_ed40e0c2_311954cuda3std3__45__cpo6cbeginE,(_ZN40_INTERNAL_d3e54982_4_k_cu_ed40e0c2_311954cuda3std3__48in_placeE - _ZN40_INTERNAL_d3e54982_4_k_cu_ed40e0c2_311954cuda3std3__45__cpo6cbeginE)
_ZN40_INTERNAL_d3e54982_4_k_cu_ed40e0c2_311954cuda3std3__45__cpo6cbeginE:
	.zero		1
	.type		_ZN40_INTERNAL_d3e54982_4_k_cu_ed40e0c2_311954cuda3std3__48in_placeE,@object
	.size		_ZN40_INTERNAL_d3e54982_4_k_cu_ed40e0c2_311954cuda3std3__48in_placeE,(_ZN40_INTERNAL_d3e54982_4_k_cu_ed40e0c2_311954cuda3std6ranges3__45__cpo9iter_moveE - _ZN40_INTERNAL_d3e54982_4_k_cu_ed40e0c2_311954cuda3std3__48in_placeE)
_ZN40_INTERNAL_d3e54982_4_k_cu_ed40e0c2_311954cuda3std3__48in_placeE:
	.zero		1
	.type		_ZN40_INTERNAL_d3e54982_4_k_cu_ed40e0c2_311954cuda3std6ranges3__45__cpo9iter_moveE,@object
	.size		_ZN40_INTERNAL_d3e54982_4_k_cu_ed40e0c2_311954cuda3std6ranges3__45__cpo9iter_moveE,(_ZN40_INTERNAL_d3e54982_4_k_cu_ed40e0c2_311954cuda3std3__45__cpo5beginE - _ZN40_INTERNAL_d3e54982_4_k_cu_ed40e0c2_311954cuda3std6ranges3__45__cpo9iter_moveE)
_ZN40_INTERNAL_d3e54982_4_k_cu_ed40e0c2_311954cuda3std6ranges3__45__cpo9iter_moveE:
	.zero		1
	.type		_ZN40_INTERNAL_d3e54982_4_k_cu_ed40e0c2_311954cuda3std3__45__cpo5beginE,@object
	.size		_ZN40_INTERNAL_d3e54982_4_k_cu_ed40e0c2_311954cuda3std3__45__cpo5beginE,(_ZN40_INTERNAL_d3e54982_4_k_cu_ed40e0c2_311954cuda3std3__442_GLOBAL__N__d3e54982_4_k_cu_ed40e0c2_311956ignoreE - _ZN40_INTERNAL_d3e54982_4_k_cu_ed40e0c2_311954cuda3std3__45__cpo5beginE)
_ZN40_INTERNAL_d3e54982_4_k_cu_ed40e0c2_311954cuda3std3__45__cpo5beginE:
	.zero		1
	.type		_ZN40_INTERNAL_d3e54982_4_k_cu_ed40e0c2_311954cuda3std3__442_GLOBAL__N__d3e54982_4_k_cu_ed40e0c2_311956ignoreE,@object
	.size		_ZN40_INTERNAL_d3e54982_4_k_cu_ed40e0c2_311954cuda3std3__442_GLOBAL__N__d3e54982_4_k_cu_ed40e0c2_311956ignoreE,(_ZN40_INTERNAL_d3e54982_4_k_cu_ed40e0c2_311954cute7productE - _ZN40_INTERNAL_d3e54982_4_k_cu_ed40e0c2_311954cuda3std3__442_GLOBAL__N__d3e54982_4_k_cu_ed40e0c2_311956ignoreE)
_ZN40_INTERNAL_d3e54982_4_k_cu_ed40e0c2_311954cuda3std3__442_GLOBAL__N__d3e54982_4_k_cu_ed40e0c2_311956ignoreE:
	.zero		1
	.type		_ZN40_INTERNAL_d3e54982_4_k_cu_ed40e0c2_311954cute7productE,@object
	.size		_ZN40_INTERNAL_d3e54982_4_k_cu_ed40e0c2_311954cute7productE,(_ZN40_INTERNAL_d3e54982_4_k_cu_ed40e0c2_311954cuda3std3__45__cpo3endE - _ZN40_INTERNAL_d3e54982_4_k_cu_ed40e0c2_311954cute7productE)
_ZN40_INTERNAL_d3e54982_4_k_cu_ed40e0c2_311954cute7productE:
	.zero		1
	.type		_ZN40_INTERNAL_d3e54982_4_k_cu_ed40e0c2_311954cuda3std3__45__cpo3endE,@object
	.size		_ZN40_INTERNAL_d3e54982_4_k_cu_ed40e0c2_311954cuda3std3__45__cpo3endE,(_ZN40_INTERNAL_d3e54982_4_k_cu_ed40e0c2_311954cuda3std3__419piecewise_constructE - _ZN40_INTERNAL_d3e54982_4_k_cu_ed40e0c2_311954cuda3std3__45__cpo3endE)
_ZN40_INTERNAL_d3e54982_4_k_cu_ed40e0c2_311954cuda3std3__45__cpo3endE:
	.zero		1
	.type		_ZN40_INTERNAL_d3e54982_4_k_cu_ed40e0c2_311954cuda3std3__419piecewise_constructE,@object
	.size		_ZN40_INTERNAL_d3e54982_4_k_cu_ed40e0c2_311954cuda3std3__419piecewise_constructE,(_ZN40_INTERNAL_d3e54982_4_k_cu_ed40e0c2_311954cuda3std3__45__cpo4cendE - _ZN40_INTERNAL_d3e54982_4_k_cu_ed40e0c2_311954cuda3std3__419piecewise_constructE)
_ZN40_INTERNAL_d3e54982_4_k_cu_ed40e0c2_311954cuda3std3__419piecewise_constructE:
	.zero		1
	.type		_ZN40_INTERNAL_d3e54982_4_k_cu_ed40e0c2_311954cuda3std3__45__cpo4cendE,@object
	.size		_ZN40_INTERNAL_d3e54982_4_k_cu_ed40e0c2_311954cuda3std3__45__cpo4cendE,(_ZN40_INTERNAL_d3e54982_4_k_cu_ed40e0c2_311954cuda3std6ranges3__45__cpo4swapE - _ZN40_INTERNAL_d3e54982_4_k_cu_ed40e0c2_311954cuda3std3__45__cpo4cendE)
_ZN40_INTERNAL_d3e54982_4_k_cu_ed40e0c2_311954cuda3std3__45__cpo4cendE:
	.zero		1
	.type		_ZN40_INTERNAL_d3e54982_4_k_cu_ed40e0c2_311954cuda3std6ranges3__45__cpo4swapE,@object
	.size		_ZN40_INTERNAL_d3e54982_4_k_cu_ed40e0c2_311954cuda3std6ranges3__45__cpo4swapE,(.L_10 - _ZN40_INTERNAL_d3e54982_4_k_cu_ed40e0c2_311954cuda3std6ranges3__45__cpo4swapE)
_ZN40_INTERNAL_d3e54982_4_k_cu_ed40e0c2_311954cuda3std6ranges3__45__cpo4swapE:
	.zero		1
.L_10:


//--------------------- .nv.constant0._ZN7cutlass13device_kernelINS_4gemm6kernel13GemmUniversalIN4cute5tupleIJiiiiEEENS1_10collective13CollectiveMmaINS1_35MainloopSm100TmaUmmaWarpSpecializedILi3ELi2ELi4ENS5_IJNS4_1CILi1EEENSA_ILi4EEESB_EEEEENS5_IJNSA_ILi128EEESF_NSA_ILi64EEEEEENS_6half_tENS5_IJSB_llEEESI_NS5_IJlSB_lEEENS4_8TiledMMAINS4_8MMA_AtomIJNS4_20SM100_MMA_F16BF16_SSISI_SI_fLi128ELi128ELNS4_4UMMA5MajorE1ELSP_0ELNSO_7ScaleInE0ELSQ_0EEEEEENS4_6LayoutINS5_IJSB_SB_SB_EEENS5_IJNSA_ILi0EEESV_SV_EEEEENS5_IJNS4_10UnderscoreESY_SY_EEEEENS4_23SM90_TMA_LOAD_MULTICASTENS4_14ComposedLayoutINS4_7SwizzleILi3ELi4ELi3EEENS4_18smem_ptr_flag_bitsILi16EEENST_INS5_IJSG_NSA_ILi8EEEEEENS5_IJSB_SG_EEEEEEEvNS4_8identityENS4_13SM90_TMA_LOADENS12_IS14_S16_NST_INS5_IJS17_SG_EEENS5_IJSG_SB_EEEEEEEvS1C_EENS_8epilogue10collective18CollectiveEpilogueINS1J_23Sm100TmaWarpSpecializedILi4ELi2ELi32ELb1ELb0EEEJSH_NS5_IJNST_ISF_SB_EENST_INSA_ILi32EEESB_EEEEESI_SK_SI_SK_NS1J_6fusion15FusionCallbacksIS1N_NS1S_17LinearCombinationISI_fSI_fLNS_15FloatRoundStyleE2EEESH_S1R_JEEENS4_5SM1004TMEM4LOAD26SM100_TMEM_LOAD_32dp32b32xES1D_NS12_INS13_ILi2ELi4ELi3EEES16_NST_INS5_IJS17_S1P_EEENS5_IJS1P_SB_EEEEEEENS4_39AutoVectorizingCopyWithAssumedAlignmentILi128EEENS4_14SM90_TMA_STOREES26_S28_S28_EEEvvEEEEvNT_6ParamsE --------------------------
	.section	.nv.constant0._ZN7cutlass13device_kernelINS_4gemm6kernel13GemmUniversalIN4cute5tupleIJiiiiEEENS1_10collective13CollectiveMmaINS1_35MainloopSm100TmaUmmaWarpSpecializedILi3ELi2ELi4ENS5_IJNS4_1CILi1EEENSA_ILi4EEESB_EEEEENS5_IJNSA_ILi128EEESF_NSA_ILi64EEEEEENS_6half_tENS5_IJSB_llEEESI_NS5_IJlSB_lEEENS4_8TiledMMAINS4_8MMA_AtomIJNS4_20SM100_MMA_F16BF16_SSISI_SI_fLi128ELi128ELNS4_4UMMA5MajorE1ELSP_0ELNSO_7ScaleInE0ELSQ_0EEEEEENS4_6LayoutINS5_IJSB_SB_SB_EEENS5_IJNSA_ILi0EEESV_SV_EEEEENS5_IJNS4_10UnderscoreESY_SY_EEEEENS4_23SM90_TMA_LOAD_MULTICASTENS4_14ComposedLayoutINS4_7SwizzleILi3ELi4ELi3EEENS4_18smem_ptr_flag_bitsILi16EEENST_INS5_IJSG_NSA_ILi8EEEEEENS5_IJSB_SG_EEEEEEEvNS4_8identityENS4_13SM90_TMA_LOADENS12_IS14_S16_NST_INS5_IJS17_SG_EEENS5_IJSG_SB_EEEEEEEvS1C_EENS_8epilogue10collective18CollectiveEpilogueINS1J_23Sm100TmaWarpSpecializedILi4ELi2ELi32ELb1ELb0EEEJSH_NS5_IJNST_ISF_SB_EENST_INSA_ILi32EEESB_EEEEESI_SK_SI_SK_NS1J_6fusion15FusionCallbacksIS1N_NS1S_17LinearCombinationISI_fSI_fLNS_15FloatRoundStyleE2EEESH_S1R_JEEENS4_5SM1004TMEM4LOAD26SM100_TMEM_LOAD_32dp32b32xES1D_NS12_INS13_ILi2ELi4ELi3EEES16_NST_INS5_IJS17_S1P_EEENS5_IJS1P_SB_EEEEEEENS4_39AutoVectorizingCopyWithAssumedAlignmentILi128EEENS4_14SM90_TMA_STOREES26_S28_S28_EEEvvEEEEvNT_6ParamsE,"a",@progbits
	.sectionflags	@""
	.align	4
.nv.constant0._ZN7cutlass13device_kernelINS_4gemm6kernel13GemmUniversalIN4cute5tupleIJiiiiEEENS1_10collective13CollectiveMmaINS1_35MainloopSm100TmaUmmaWarpSpecializedILi3ELi2ELi4ENS5_IJNS4_1CILi1EEENSA_ILi4EEESB_EEEEENS5_IJNSA_ILi128EEESF_NSA_ILi64EEEEEENS_6half_tENS5_IJSB_llEEESI_NS5_IJlSB_lEEENS4_8TiledMMAINS4_8MMA_AtomIJNS4_20SM100_MMA_F16BF16_SSISI_SI_fLi128ELi128ELNS4_4UMMA5MajorE1ELSP_0ELNSO_7ScaleInE0ELSQ_0EEEEEENS4_6LayoutINS5_IJSB_SB_SB_EEENS5_IJNSA_ILi0EEESV_SV_EEEEENS5_IJNS4_10UnderscoreESY_SY_EEEEENS4_23SM90_TMA_LOAD_MULTICASTENS4_14ComposedLayoutINS4_7SwizzleILi3ELi4ELi3EEENS4_18smem_ptr_flag_bitsILi16EEENST_INS5_IJSG_NSA_ILi8EEEEEENS5_IJSB_SG_EEEEEEEvNS4_8identityENS4_13SM90_TMA_LOADENS12_IS14_S16_NST_INS5_IJS17_SG_EEENS5_IJSG_SB_EEEEEEEvS1C_EENS_8epilogue10collective18CollectiveEpilogueINS1J_23Sm100TmaWarpSpecializedILi4ELi2ELi32ELb1ELb0EEEJSH_NS5_IJNST_ISF_SB_EENST_INSA_ILi32EEESB_EEEEESI_SK_SI_SK_NS1J_6fusion15FusionCallbacksIS1N_NS1S_17LinearCombinationISI_fSI_fLNS_15FloatRoundStyleE2EEESH_S1R_JEEENS4_5SM1004TMEM4LOAD26SM100_TMEM_LOAD_32dp32b32xES1D_NS12_INS13_ILi2ELi4ELi3EEES16_NST_INS5_IJS17_S1P_EEENS5_IJS1P_SB_EEEEEEENS4_39AutoVectorizingCopyWithAssumedAlignmentILi128EEENS4_14SM90_TMA_STOREES26_S28_S28_EEEvvEEEEvNT_6ParamsE:
	.zero		2944


//--------------------- SYMBOLS --------------------------

	.type		.nv.reservedSmem.offset0,@object
	.size		.nv.reservedSmem.offset0,0x4
	.type		.nv.reservedSmem.cap,@object
	.size		.nv.reservedSmem.cap,0x4
	.type		__assertfail,@function
